// auto-generated by cutlass_sweep.gemm — config: {"arch": "sm_100", "cluster_m": 1, "cluster_n": 1, "dtype": "e5m2", "dtype_b": "e5m2", "layout": "nn", "stages": 0, "tile_k": 128, "tile_m": 128, "tile_n": 256}
#include "cutlass/cutlass.h"
#include "cutlass/gemm/collective/collective_builder.hpp"
#include "cutlass/gemm/device/gemm_universal_adapter.h"
#include "cutlass/gemm/kernel/gemm_universal.hpp"
#include "cutlass/epilogue/collective/collective_builder.hpp"

using ElemA = cutlass::float_e5m2_t;
using ElemB = cutlass::float_e5m2_t;
using ElemCD = cutlass::float_e5m2_t;
using Acc  = float;
using TileShape    = cute::Shape<cute::_128, cute::_256, cute::_128>;
using ClusterShape = cute::Shape<cute::_1, cute::_1, cute::_1>;

using CollectiveEpilogue = typename cutlass::epilogue::collective::CollectiveBuilder<
    cutlass::arch::Sm100, cutlass::arch::OpClassTensorOp,
    TileShape, ClusterShape,
    cutlass::epilogue::collective::EpilogueTileAuto,
    Acc, Acc,
    ElemCD, cutlass::layout::RowMajor, 128 / cutlass::sizeof_bits<ElemCD>::value,
    ElemCD, cutlass::layout::RowMajor, 128 / cutlass::sizeof_bits<ElemCD>::value,
    cutlass::epilogue::collective::EpilogueScheduleAuto
  >::CollectiveOp;

using CollectiveMainloop = typename cutlass::gemm::collective::CollectiveBuilder<
    cutlass::arch::Sm100, cutlass::arch::OpClassTensorOp,
    ElemA, cutlass::layout::RowMajor, 128 / cutlass::sizeof_bits<ElemA>::value,
    ElemB, cutlass::layout::RowMajor, 128 / cutlass::sizeof_bits<ElemB>::value,
    Acc,
    TileShape, ClusterShape,
    cutlass::gemm::collective::StageCountAutoCarveout<static_cast<int>(sizeof(typename CollectiveEpilogue::SharedStorage))>,
    cutlass::gemm::collective::KernelScheduleAuto
  >::CollectiveOp;

using GemmKernel = cutlass::gemm::kernel::GemmUniversal<
    cute::Shape<int,int,int,int>,
    CollectiveMainloop,
    CollectiveEpilogue
>;
using Gemm = cutlass::gemm::device::GemmUniversalAdapter<GemmKernel>;

// Force the device kernel symbol into the cubin without needing a host main.
auto* _anchor = &cutlass::device_kernel<GemmKernel>;


// ===== COMPILED SASS (sm_100a) =====

	.target	sm_100a

	.elftype	@"ET_EXEC"


//--------------------- .note.nv.tkinfo           --------------------------
	.section	.note.nv.tkinfo,"",@"SHT_NOTE"
	.sectionflags	@"SHF_NOTE_NV_TKINFO"
	.tkinfo
        /*0018*/ 	.word	0x00000002
        /*0030*/ 	.string	""
        /*0030*/ 	.string	"ptxas"
        /*0030*/ 	.string	"Cuda compilation tools, release 13.0, V13.0.88"
        /*0030*/ 	.string	"Build cuda_13.0.r13.0/compiler.36424714_0"
        /*0030*/ 	.string	"-arch sm_100a -m 64 "



//--------------------- .note.nv.cuinfo           --------------------------
	.section	.note.nv.cuinfo,"",@"SHT_NOTE"
	.sectionflags	@"SHF_NOTE_NV_CUINFO"
        /*0018*/ 	.short	0x0002
        /*001a*/ 	.short	0x0064
        /*001c*/ 	.short	0x0082
	.zero		2


//--------------------- .nv.info                  --------------------------
	.section	.nv.info,"",@"SHT_CUDA_INFO"
	.align	4


	//----- nvinfo : EIATTR_REGCOUNT
	.align		4
        /*0000*/ 	.byte	0x04, 0x2f
        /*0002*/ 	.short	(.L_20 - .L_19)
	.align		4
.L_19:
        /*0004*/ 	.word	index@(_ZN7cutlass13device_kernelINS_4gemm6kernel13GemmUniversalIN4cute5tupleIJiiiiEEENS1_10collective13CollectiveMmaINS1_35MainloopSm100TmaUmmaWarpSpecializedILi3ELi2ELi2ENS5_IJNS4_1CILi1EEESB_SB_EEEEENS5_IJNSA_ILi128EEENSA_ILi256EEESE_EEENS_12float_e5m2_tENS5_IJlSB_lEEESH_NS5_IJSB_llEEENS4_8TiledMMAINS4_8MMA_AtomIJNS4_10MMA_TraitsINS4_19SM100_MMA_F8F6F4_SSEJSH_SH_fSE_SF_NS4_17integral_constantINS4_4UMMA5MajorELSQ_0EEENSO_ISQ_LSQ_1EEENSO_INSP_7ScaleInELST_0EEESU_EEEEEENS4_6LayoutISC_NS5_IJNSA_ILi0EEESY_SY_EEEEENS5_IJNS4_10UnderscoreES11_S11_EEEEENS4_13SM90_TMA_LOADENS4_14ComposedLayoutINS4_7SwizzleILi3ELi4ELi3EEENS4_18smem_ptr_flag_bitsILi8EEENSX_INS5_IJNSA_ILi8EEESE_EEENS5_IJSE_SB_EEEEEEEvNS4_8identityES14_NS15_IS17_S19_NSX_INS5_IJSE_S1A_EEENS5_IJSB_SE_EEEEEEEvS1F_EENS_8epilogue10collective18CollectiveEpilogueINS1L_23Sm100TmaWarpSpecializedILi4ELi2ELi64ELb0ELb0EEEJSG_NS5_IJNSX_ISE_SB_EENSX_INSA_ILi64EEESB_EEEEESH_SI_SH_SI_NS1L_6fusion15FusionCallbacksIS1P_NS1U_17LinearCombinationISH_fSH_fLNS_15FloatRoundStyleE2EEESG_S1T_JEEENS4_5SM1004TMEM4LOAD26SM100_TMEM_LOAD_32dp32b64xES14_NS15_INS16_ILi2ELi4ELi3EEES19_NSX_INS5_IJS1A_S1R_EEENS5_IJS1R_SB_EEEEEEENS4_39AutoVectorizingCopyWithAssumedAlignmentILi128EEENS4_14SM90_TMA_STOREES28_S2A_S2A_EEEvvEEEEvNT_6ParamsE)
        /*0008*/ 	.word	0x000000e0


	//----- nvinfo : EIATTR_FRAME_SIZE
	.align		4
.L_20:
        /*000c*/ 	.byte	0x04, 0x11
        /*000e*/ 	.short	(.L_22 - .L_21)
	.align		4
.L_21:
        /*0010*/ 	.word	index@($__internal_2_$__cuda_sm10x_tcgen05_guardrail_trap_unallocated_columns_being_dealloced)
        /*0014*/ 	.word	0x00000000


	//----- nvinfo : EIATTR_FRAME_SIZE
	.align		4
.L_22:
        /*0018*/ 	.byte	0x04, 0x11
        /*001a*/ 	.short	(.L_24 - .L_23)
	.align		4
.L_23:
        /*001c*/ 	.word	index@($__internal_1_$__cuda_sm10x_tcgen05_guardrail_trap_phase_invalid_during_alloc)
        /*0020*/ 	.word	0x00000000


	//----- nvinfo : EIATTR_FRAME_SIZE
	.align		4
.L_24:
        /*0024*/ 	.byte	0x04, 0x11
        /*0026*/ 	.short	(.L_26 - .L_25)
	.align		4
.L_25:
        /*0028*/ 	.word	index@($__internal_0_$__cuda_sm10x_tcgen05_guardrail_trap_col_being_dealloced_not_returned_by_alloc)
        /*002c*/ 	.word	0x00000000


	//----- nvinfo : EIATTR_FRAME_SIZE
	.align		4
.L_26:
        /*0030*/ 	.byte	0x04, 0x11
        /*0032*/ 	.short	(.L_28 - .L_27)
	.align		4
.L_27:
        /*0034*/ 	.word	index@(_ZN7cutlass13device_kernelINS_4gemm6kernel13GemmUniversalIN4cute5tupleIJiiiiEEENS1_10collective13CollectiveMmaINS1_35MainloopSm100TmaUmmaWarpSpecializedILi3ELi2ELi2ENS5_IJNS4_1CILi1EEESB_SB_EEEEENS5_IJNSA_ILi128EEENSA_ILi256EEESE_EEENS_12float_e5m2_tENS5_IJlSB_lEEESH_NS5_IJSB_llEEENS4_8TiledMMAINS4_8MMA_AtomIJNS4_10MMA_TraitsINS4_19SM100_MMA_F8F6F4_SSEJSH_SH_fSE_SF_NS4_17integral_constantINS4_4UMMA5MajorELSQ_0EEENSO_ISQ_LSQ_1EEENSO_INSP_7ScaleInELST_0EEESU_EEEEEENS4_6LayoutISC_NS5_IJNSA_ILi0EEESY_SY_EEEEENS5_IJNS4_10UnderscoreES11_S11_EEEEENS4_13SM90_TMA_LOADENS4_14ComposedLayoutINS4_7SwizzleILi3ELi4ELi3EEENS4_18smem_ptr_flag_bitsILi8EEENSX_INS5_IJNSA_ILi8EEESE_EEENS5_IJSE_SB_EEEEEEEvNS4_8identityES14_NS15_IS17_S19_NSX_INS5_IJSE_S1A_EEENS5_IJSB_SE_EEEEEEEvS1F_EENS_8epilogue10collective18CollectiveEpilogueINS1L_23Sm100TmaWarpSpecializedILi4ELi2ELi64ELb0ELb0EEEJSG_NS5_IJNSX_ISE_SB_EENSX_INSA_ILi64EEESB_EEEEESH_SI_SH_SI_NS1L_6fusion15FusionCallbacksIS1P_NS1U_17LinearCombinationISH_fSH_fLNS_15FloatRoundStyleE2EEESG_S1T_JEEENS4_5SM1004TMEM4LOAD26SM100_TMEM_LOAD_32dp32b64xES14_NS15_INS16_ILi2ELi4ELi3EEES19_NSX_INS5_IJS1A_S1R_EEENS5_IJS1R_SB_EEEEEEENS4_39AutoVectorizingCopyWithAssumedAlignmentILi128EEENS4_14SM90_TMA_STOREES28_S2A_S2A_EEEvvEEEEvNT_6ParamsE)
        /*0038*/ 	.word	0x00000000


	//----- nvinfo : EIATTR_MIN_STACK_SIZE
	.align		4
.L_28:
        /*003c*/ 	.byte	0x04, 0x12
        /*003e*/ 	.short	(.L_30 - .L_29)
	.align		4
.L_29:
        /*0040*/ 	.word	index@(_ZN7cutlass13device_kernelINS_4gemm6kernel13GemmUniversalIN4cute5tupleIJiiiiEEENS1_10collective13CollectiveMmaINS1_35MainloopSm100TmaUmmaWarpSpecializedILi3ELi2ELi2ENS5_IJNS4_1CILi1EEESB_SB_EEEEENS5_IJNSA_ILi128EEENSA_ILi256EEESE_EEENS_12float_e5m2_tENS5_IJlSB_lEEESH_NS5_IJSB_llEEENS4_8TiledMMAINS4_8MMA_AtomIJNS4_10MMA_TraitsINS4_19SM100_MMA_F8F6F4_SSEJSH_SH_fSE_SF_NS4_17integral_constantINS4_4UMMA5MajorELSQ_0EEENSO_ISQ_LSQ_1EEENSO_INSP_7ScaleInELST_0EEESU_EEEEEENS4_6LayoutISC_NS5_IJNSA_ILi0EEESY_SY_EEEEENS5_IJNS4_10UnderscoreES11_S11_EEEEENS4_13SM90_TMA_LOADENS4_14ComposedLayoutINS4_7SwizzleILi3ELi4ELi3EEENS4_18smem_ptr_flag_bitsILi8EEENSX_INS5_IJNSA_ILi8EEESE_EEENS5_IJSE_SB_EEEEEEEvNS4_8identityES14_NS15_IS17_S19_NSX_INS5_IJSE_S1A_EEENS5_IJSB_SE_EEEEEEEvS1F_EENS_8epilogue10collective18CollectiveEpilogueINS1L_23Sm100TmaWarpSpecializedILi4ELi2ELi64ELb0ELb0EEEJSG_NS5_IJNSX_ISE_SB_EENSX_INSA_ILi64EEESB_EEEEESH_SI_SH_SI_NS1L_6fusion15FusionCallbacksIS1P_NS1U_17LinearCombinationISH_fSH_fLNS_15FloatRoundStyleE2EEESG_S1T_JEEENS4_5SM1004TMEM4LOAD26SM100_TMEM_LOAD_32dp32b64xES14_NS15_INS16_ILi2ELi4ELi3EEES19_NSX_INS5_IJS1A_S1R_EEENS5_IJS1R_SB_EEEEEEENS4_39AutoVectorizingCopyWithAssumedAlignmentILi128EEENS4_14SM90_TMA_STOREES28_S2A_S2A_EEEvvEEEEvNT_6ParamsE)
        /*0044*/ 	.word	0x00000000
.L_30:


//--------------------- .nv.compat                --------------------------
	.section	.nv.compat,"",@"SHT_CUDA_COMPAT_INFO"
	.align	4
        /*0000*/ 	.byte	0x02, 0x09, 0x01, 0x00, 0x02, 0x02, 0x02, 0x00, 0x02, 0x05, 0x05, 0x00, 0x03, 0x07, 0x01, 0x01
        /*0010*/ 	.byte	0x02, 0x03, 0x01, 0x00, 0x02, 0x06, 0x01, 0x00, 0x04, 0x0b, 0x08, 0x00, 0x09, 0x00, 0x00, 0x00
        /*0020*/ 	.byte	0x00, 0x00, 0x00, 0x00


//--------------------- .nv.info._ZN7cutlass13device_kernelINS_4gemm6kernel13GemmUniversalIN4cute5tupleIJiiiiEEENS1_10collective13CollectiveMmaINS1_35MainloopSm100TmaUmmaWarpSpecializedILi3ELi2ELi2ENS5_IJNS4_1CILi1EEESB_SB_EEEEENS5_IJNSA_ILi128EEENSA_ILi256EEESE_EEENS_12float_e5m2_tENS5_IJlSB_lEEESH_NS5_IJSB_llEEENS4_8TiledMMAINS4_8MMA_AtomIJNS4_10MMA_TraitsINS4_19SM100_MMA_F8F6F4_SSEJSH_SH_fSE_SF_NS4_17integral_constantINS4_4UMMA5MajorELSQ_0EEENSO_ISQ_LSQ_1EEENSO_INSP_7ScaleInELST_0EEESU_EEEEEENS4_6LayoutISC_NS5_IJNSA_ILi0EEESY_SY_EEEEENS5_IJNS4_10UnderscoreES11_S11_EEEEENS4_13SM90_TMA_LOADENS4_14ComposedLayoutINS4_7SwizzleILi3ELi4ELi3EEENS4_18smem_ptr_flag_bitsILi8EEENSX_INS5_IJNSA_ILi8EEESE_EEENS5_IJSE_SB_EEEEEEEvNS4_8identityES14_NS15_IS17_S19_NSX_INS5_IJSE_S1A_EEENS5_IJSB_SE_EEEEEEEvS1F_EENS_8epilogue10collective18CollectiveEpilogueINS1L_23Sm100TmaWarpSpecializedILi4ELi2ELi64ELb0ELb0EEEJSG_NS5_IJNSX_ISE_SB_EENSX_INSA_ILi64EEESB_EEEEESH_SI_SH_SI_NS1L_6fusion15FusionCallbacksIS1P_NS1U_17LinearCombinationISH_fSH_fLNS_15FloatRoundStyleE2EEESG_S1T_JEEENS4_5SM1004TMEM4LOAD26SM100_TMEM_LOAD_32dp32b64xES14_NS15_INS16_ILi2ELi4ELi3EEES19_NSX_INS5_IJS1A_S1R_EEENS5_IJS1R_SB_EEEEEEENS4_39AutoVectorizingCopyWithAssumedAlignmentILi128EEENS4_14SM90_TMA_STOREES28_S2A_S2A_EEEvvEEEEvNT_6ParamsE --------------------------
	.section	.nv.info._ZN7cutlass13device_kernelINS_4gemm6kernel13GemmUniversalIN4cute5tupleIJiiiiEEENS1_10collective13CollectiveMmaINS1_35MainloopSm100TmaUmmaWarpSpecializedILi3ELi2ELi2ENS5_IJNS4_1CILi1EEESB_SB_EEEEENS5_IJNSA_ILi128EEENSA_ILi256EEESE_EEENS_12float_e5m2_tENS5_IJlSB_lEEESH_NS5_IJSB_llEEENS4_8TiledMMAINS4_8MMA_AtomIJNS4_10MMA_TraitsINS4_19SM100_MMA_F8F6F4_SSEJSH_SH_fSE_SF_NS4_17integral_constantINS4_4UMMA5MajorELSQ_0EEENSO_ISQ_LSQ_1EEENSO_INSP_7ScaleInELST_0EEESU_EEEEEENS4_6LayoutISC_NS5_IJNSA_ILi0EEESY_SY_EEEEENS5_IJNS4_10UnderscoreES11_S11_EEEEENS4_13SM90_TMA_LOADENS4_14ComposedLayoutINS4_7SwizzleILi3ELi4ELi3EEENS4_18smem_ptr_flag_bitsILi8EEENSX_INS5_IJNSA_ILi8EEESE_EEENS5_IJSE_SB_EEEEEEEvNS4_8identityES14_NS15_IS17_S19_NSX_INS5_IJSE_S1A_EEENS5_IJSB_SE_EEEEEEEvS1F_EENS_8epilogue10collective18CollectiveEpilogueINS1L_23Sm100TmaWarpSpecializedILi4ELi2ELi64ELb0ELb0EEEJSG_NS5_IJNSX_ISE_SB_EENSX_INSA_ILi64EEESB_EEEEESH_SI_SH_SI_NS1L_6fusion15FusionCallbacksIS1P_NS1U_17LinearCombinationISH_fSH_fLNS_15FloatRoundStyleE2EEESG_S1T_JEEENS4_5SM1004TMEM4LOAD26SM100_TMEM_LOAD_32dp32b64xES14_NS15_INS16_ILi2ELi4ELi3EEES19_NSX_INS5_IJS1A_S1R_EEENS5_IJS1R_SB_EEEEEEENS4_39AutoVectorizingCopyWithAssumedAlignmentILi128EEENS4_14SM90_TMA_STOREES28_S2A_S2A_EEEvvEEEEvNT_6ParamsE,"",@"SHT_CUDA_INFO"
	.sectionflags	@""
	.align	4


	//----- nvinfo : EIATTR_CUDA_API_VERSION
	.align		4
        /*0000*/ 	.byte	0x04, 0x37
        /*0002*/ 	.short	(.L_32 - .L_31)
.L_31:
        /*0004*/ 	.word	0x00000082


	//----- nvinfo : EIATTR_KPARAM_INFO
	.align		4
.L_32:
        /*0008*/ 	.byte	0x04, 0x17
        /*000a*/ 	.short	(.L_34 - .L_33)
.L_33:
        /*000c*/ 	.word	0x00000000
        /*0010*/ 	.short	0x0000
        /*0012*/ 	.short	0x0000
        /*0014*/ 	.byte	0x00, 0xf0, 0x01, 0x20


	//----- nvinfo : EIATTR_AT_ENTRY_FRAGMENTS
	.align		4
.L_34:
        /*0018*/ 	.byte	0x04, 0x4f
        /*001a*/ 	.short	(.L_36 - .L_35)


	//   ....[0]....
.L_35:
        /*001c*/ 	.word	0x00000006


	//----- nvinfo : EIATTR_RESERVED_SMEM_USED
	.align		4
.L_36:
        /*0020*/ 	.byte	0x01, 0x41
	.zero		2


	//----- nvinfo : EIATTR_SPARSE_MMA_MASK
	.align		4
        /*0024*/ 	.byte	0x03, 0x50
        /*0026*/ 	.short	0x0000


	//----- nvinfo : EIATTR_TCGEN05_1CTA_USED
	.align		4
        /*0028*/ 	.byte	0x01, 0x51
	.zero		2


	//----- nvinfo : EIATTR_MAXREG_COUNT
	.align		4
        /*002c*/ 	.byte	0x03, 0x1b
        /*002e*/ 	.short	0x00ff


	//----- nvinfo : EIATTR_NUM_BARRIERS
	.align		4
        /*0030*/ 	.byte	0x02, 0x4c
        /*0032*/ 	.byte	0x07
	.zero		1


	//----- nvinfo : EIATTR_EXTERNS
	.align		4
        /*0034*/ 	.byte	0x04, 0x0f
        /*0036*/ 	.short	(.L_38 - .L_37)


	//   ....[0]....
	.align		4
.L_37:
        /*0038*/ 	.word	index@(__assertfail)


	//----- nvinfo : EIATTR_MERCURY_ISA_VERSION
	.align		4
.L_38:
        /*003c*/ 	.byte	0x03, 0x5f
        /*003e*/ 	.short	0x0101


	//----- nvinfo : EIATTR_INT_WARP_WIDE_INSTR_OFFSETS
	.align		4
        /*0040*/ 	.byte	0x04, 0x31
        /*0042*/ 	.short	(.L_40 - .L_39)


	//   ....[0]....
.L_39:
        /*0044*/ 	.word	0x00001e40


	//   ....[1]....
        /*0048*/ 	.word	0x000036e0


	//   ....[2]....
        /*004c*/ 	.word	0x00003700


	//   ....[3]....
        /*0050*/ 	.word	0x00003730


	//   ....[4]....
        /*0054*/ 	.word	0x00004070


	//   ....[5]....
        /*0058*/ 	.word	0x000040e0


	//   ....[6]....
        /*005c*/ 	.word	0x000041c0


	//   ....[7]....
        /*0060*/ 	.word	0x00004240


	//   ....[8]....
        /*0064*/ 	.word	0x00004350


	//   ....[9]....
        /*0068*/ 	.word	0x000043e0


	//   ....[10]....
        /*006c*/ 	.word	0x000045c0


	//   ....[11]....
        /*0070*/ 	.word	0x00004720


	//----- nvinfo : EIATTR_COOP_GROUP_MASK_REGIDS
	.align		4
.L_40:
        /*0074*/ 	.byte	0x04, 0x29
        /*0076*/ 	.short	(.L_42 - .L_41)


	//   ....[0]....
.L_41:
        /*0078*/ 	.word	0xffffffff


	//   ....[1]....
        /*007c*/ 	.word	0xffffffff


	//   ....[2]....
        /*0080*/ 	.word	0xffffffff


	//   ....[3]....
        /*0084*/ 	.word	0xffffffff


	//   ....[4]....
        /*0088*/ 	.word	0xffffffff


	//   ....[5]....
        /*008c*/ 	.word	0xffffffff


	//   ....[6]....
        /*0090*/ 	.word	0xffffffff


	//   ....[7]....
        /*0094*/ 	.word	0xffffffff


	//   ....[8]....
        /*0098*/ 	.word	0xffffffff


	//   ....[9]....
        /*009c*/ 	.word	0xffffffff


	//   ....[10]....
        /*00a0*/ 	.word	0xffffffff


	//   ....[11]....
        /*00a4*/ 	.word	0xffffffff


	//   ....[12]....
        /*00a8*/ 	.word	0xffffffff


	//----- nvinfo : EIATTR_COOP_GROUP_INSTR_OFFSETS
	.align		4
.L_42:
        /*00ac*/ 	.byte	0x04, 0x28
        /*00ae*/ 	.short	(.L_44 - .L_43)


	//   ....[0]....
.L_43:
        /*00b0*/ 	.word	0x00000090


	//   ....[1]....
        /*00b4*/ 	.word	0x000004d0


	//   ....[2]....
        /*00b8*/ 	.word	0x00000620


	//   ....[3]....
        /*00bc*/ 	.word	0x000007c0


	//   ....[4]....
        /*00c0*/ 	.word	0x000008c0


	//   ....[5]....
        /*00c4*/ 	.word	0x00000a30


	//   ....[6]....
        /*00c8*/ 	.word	0x00000b90


	//   ....[7]....
        /*00cc*/ 	.word	0x00001d20


	//   ....[8]....
        /*00d0*/ 	.word	0x00002a70


	//   ....[9]....
        /*00d4*/ 	.word	0x00002c80


	//   ....[10]....
        /*00d8*/ 	.word	0x00002cb0


	//   ....[11]....
        /*00dc*/ 	.word	0x000035c0


	//   ....[12]....
        /*00e0*/ 	.word	0x000037f0


	//----- nvinfo : EIATTR_VRC_CTA_INIT_COUNT
	.align		4
.L_44:
        /*00e4*/ 	.byte	0x02, 0x4a
        /*00e6*/ 	.byte	0x80
	.zero		1


	//----- nvinfo : EIATTR_SYSCALL_OFFSETS
	.align		4
        /*00e8*/ 	.byte	0x04, 0x46
        /*00ea*/ 	.short	(.L_46 - .L_45)


	//   ....[0]....
.L_45:
        /*00ec*/ 	.word	0x00005190


	//   ....[1]....
        /*00f0*/ 	.word	0x000052d0


	//   ....[2]....
        /*00f4*/ 	.word	0x00005b30


	//   ....[3]....
        /*00f8*/ 	.word	0x00007150


	//   ....[4]....
        /*00fc*/ 	.word	0x00008700


	//   ....[5]....
        /*0100*/ 	.word	0x00009cd0


	//----- nvinfo : EIATTR_MBARRIER_INSTR_OFFSETS
	.align		4
.L_46:
        /*0104*/ 	.byte	0x04, 0x39
        /*0106*/ 	.short	(.L_48 - .L_47)


	//   ....[0]....
.L_47:
        /*0108*/ 	.word	0x000005b0
        /*010c*/ 	.word	0x000000ff
        /*0110*/ 	.word	0x00000000
        /*0114*/ 	.short	0x0100
        /*0116*/ 	.byte	0x05
	.zero		1


	//   ....[1]....
        /*0118*/ 	.word	0x000005c0
        /*011c*/ 	.word	0x000000ff
        /*0120*/ 	.word	0x00000018
        /*0124*/ 	.short	0x0100
        /*0126*/ 	.byte	0x05
	.zero		1


	//   ....[2]....
        /*0128*/ 	.word	0x000005d0
        /*012c*/ 	.word	0x000000ff
        /*0130*/ 	.word	0x00000008
        /*0134*/ 	.short	0x0100
        /*0136*/ 	.byte	0x05
	.zero		1


	//   ....[3]....
        /*0138*/ 	.word	0x000005e0
        /*013c*/ 	.word	0x000000ff
        /*0140*/ 	.word	0x00000020
        /*0144*/ 	.short	0x0100
        /*0146*/ 	.byte	0x05
	.zero		1


	//   ....[4]....
        /*0148*/ 	.word	0x000005f0
        /*014c*/ 	.word	0x000000ff
        /*0150*/ 	.word	0x00000010
        /*0154*/ 	.short	0x0100
        /*0156*/ 	.byte	0x05
	.zero		1


	//   ....[5]....
        /*0158*/ 	.word	0x00000600
        /*015c*/ 	.word	0x000000ff
        /*0160*/ 	.word	0x00000028
        /*0164*/ 	.short	0x0100
        /*0166*/ 	.byte	0x05
	.zero		1


	//   ....[6]....
        /*0168*/ 	.word	0x00000730
        /*016c*/ 	.word	0x000000ff
        /*0170*/ 	.word	0x00000030
        /*0174*/ 	.short	0x0100
        /*0176*/ 	.byte	0x07
	.zero		1


	//   ....[7]....
        /*0178*/ 	.word	0x00000740
        /*017c*/ 	.word	0x000000ff
        /*0180*/ 	.word	0x00000050
        /*0184*/ 	.short	0x0100
        /*0186*/ 	.byte	0x07
	.zero		1


	//   ....[8]....
        /*0188*/ 	.word	0x00000750
        /*018c*/ 	.word	0x000000ff
        /*0190*/ 	.word	0x00000038
        /*0194*/ 	.short	0x0100
        /*0196*/ 	.byte	0x07
	.zero		1


	//   ....[9]....
        /*0198*/ 	.word	0x00000760
        /*019c*/ 	.word	0x000000ff
        /*01a0*/ 	.word	0x00000058
        /*01a4*/ 	.short	0x0100
        /*01a6*/ 	.byte	0x07
	.zero		1


	//   ....[10]....
        /*01a8*/ 	.word	0x00000770
        /*01ac*/ 	.word	0x000000ff
        /*01b0*/ 	.word	0x00000040
        /*01b4*/ 	.short	0x0100
        /*01b6*/ 	.byte	0x07
	.zero		1


	//   ....[11]....
        /*01b8*/ 	.word	0x00000780
        /*01bc*/ 	.word	0x000000ff
        /*01c0*/ 	.word	0x00000060
        /*01c4*/ 	.short	0x0100
        /*01c6*/ 	.byte	0x07
	.zero		1


	//   ....[12]....
        /*01c8*/ 	.word	0x00000790
        /*01cc*/ 	.word	0x000000ff
        /*01d0*/ 	.word	0x00000048
        /*01d4*/ 	.short	0x0100
        /*01d6*/ 	.byte	0x07
	.zero		1


	//   ....[13]....
        /*01d8*/ 	.word	0x000007a0
        /*01dc*/ 	.word	0x000000ff
        /*01e0*/ 	.word	0x00000068
        /*01e4*/ 	.short	0x0100
        /*01e6*/ 	.byte	0x07
	.zero		1


	//   ....[14]....
        /*01e8*/ 	.word	0x00000890
        /*01ec*/ 	.word	0x000000ff
        /*01f0*/ 	.word	0x00000070
        /*01f4*/ 	.short	0x0100
        /*01f6*/ 	.byte	0x05
	.zero		1


	//   ....[15]....
        /*01f8*/ 	.word	0x000008a0
        /*01fc*/ 	.word	0x000000ff
        /*0200*/ 	.word	0x00000078
        /*0204*/ 	.short	0x0100
        /*0206*/ 	.byte	0x05
	.zero		1


	//   ....[16]....
        /*0208*/ 	.word	0x000009e0
        /*020c*/ 	.word	0x000000ff
        /*0210*/ 	.word	0x00000080
        /*0214*/ 	.short	0x0100
        /*0216*/ 	.byte	0x05
	.zero		1


	//   ....[17]....
        /*0218*/ 	.word	0x000009f0
        /*021c*/ 	.word	0x000000ff
        /*0220*/ 	.word	0x00000090
        /*0224*/ 	.short	0x0100
        /*0226*/ 	.byte	0x05
	.zero		1


	//   ....[18]....
        /*0228*/ 	.word	0x00000a00
        /*022c*/ 	.word	0x000000ff
        /*0230*/ 	.word	0x00000088
        /*0234*/ 	.short	0x0100
        /*0236*/ 	.byte	0x05
	.zero		1


	//   ....[19]....
        /*0238*/ 	.word	0x00000a10
        /*023c*/ 	.word	0x000000ff
        /*0240*/ 	.word	0x00000098
        /*0244*/ 	.short	0x0100
        /*0246*/ 	.byte	0x05
	.zero		1


	//   ....[20]....
        /*0248*/ 	.word	0x00000b40
        /*024c*/ 	.word	0x000000ff
        /*0250*/ 	.word	0x000000a0
        /*0254*/ 	.short	0x0100
        /*0256*/ 	.byte	0x07
	.zero		1


	//   ....[21]....
        /*0258*/ 	.word	0x00000b50
        /*025c*/ 	.word	0x000000ff
        /*0260*/ 	.word	0x000000b0
        /*0264*/ 	.short	0x0100
        /*0266*/ 	.byte	0x07
	.zero		1


	//   ....[22]....
        /*0268*/ 	.word	0x00000b60
        /*026c*/ 	.word	0x000000ff
        /*0270*/ 	.word	0x000000a8
        /*0274*/ 	.short	0x0100
        /*0276*/ 	.byte	0x07
	.zero		1


	//   ....[23]....
        /*0278*/ 	.word	0x00000b70
        /*027c*/ 	.word	0x000000ff
        /*0280*/ 	.word	0x000000b8
        /*0284*/ 	.short	0x0100
        /*0286*/ 	.byte	0x07
	.zero		1


	//   ....[24]....
        /*0288*/ 	.word	0x00000c60
        /*028c*/ 	.word	0x000000ff
        /*0290*/ 	.word	0x000000c0
        /*0294*/ 	.short	0x0100
        /*0296*/ 	.byte	0x05
	.zero		1


	//   ....[25]....
        /*0298*/ 	.word	0x00000c70
        /*029c*/ 	.word	0x000000ff
        /*02a0*/ 	.word	0x000000d0
        /*02a4*/ 	.short	0x0100
        /*02a6*/ 	.byte	0x05
	.zero		1


	//   ....[26]....
        /*02a8*/ 	.word	0x00000c80
        /*02ac*/ 	.word	0x000000ff
        /*02b0*/ 	.word	0x000000c8
        /*02b4*/ 	.short	0x0100
        /*02b6*/ 	.byte	0x05
	.zero		1


	//   ....[27]....
        /*02b8*/ 	.word	0x00000c90
        /*02bc*/ 	.word	0x000000ff
        /*02c0*/ 	.word	0x000000d8
        /*02c4*/ 	.short	0x0100
        /*02c6*/ 	.byte	0x05
	.zero		1


	//   ....[28]....
        /*02c8*/ 	.word	0x00001560
        /*02cc*/ 	.word	0x00000003
        /*02d0*/ 	.word	0x000000d0
        /*02d4*/ 	.short	0x010a
        /*02d6*/ 	.byte	0xff
	.zero		1


	//   ....[29]....
        /*02d8*/ 	.word	0x00001590
        /*02dc*/ 	.word	0x00000003
        /*02e0*/ 	.word	0x000000c0
        /*02e4*/ 	.short	0x0101
        /*02e6*/ 	.byte	0xff
	.zero		1


	//   ....[30]....
        /*02e8*/ 	.word	0x00001660
        /*02ec*/ 	.word	0x000000ff
        /*02f0*/ 	.word	0x00000018
        /*02f4*/ 	.short	0x010a
        /*02f6*/ 	.byte	0x08
	.zero		1


	//   ....[31]....
        /*02f8*/ 	.word	0x00001710
        /*02fc*/ 	.word	0x000000ff
        /*0300*/ 	.word	0x00000018
        /*0304*/ 	.short	0x010a
        /*0306*/ 	.byte	0x21
	.zero		1


	//   ....[32]....
        /*0308*/ 	.word	0x00001860
        /*030c*/ 	.word	0x000000ff
        /*0310*/ 	.word	0x00000018
        /*0314*/ 	.short	0x010a
        /*0316*/ 	.byte	0x08
	.zero		1


	//   ....[33]....
        /*0318*/ 	.word	0x000019c0
        /*031c*/ 	.word	0x000000ff
        /*0320*/ 	.word	0x00000078
        /*0324*/ 	.short	0x0101
        /*0326*/ 	.byte	0x04
	.zero		1


	//   ....[34]....
        /*0328*/ 	.word	0x000019e0
        /*032c*/ 	.word	0x000000ff
        /*0330*/ 	.word	0x00000018
        /*0334*/ 	.short	0x010a
        /*0336*/ 	.byte	0x08
	.zero		1


	//   ....[35]....
        /*0338*/ 	.word	0x00001a70
        /*033c*/ 	.word	0x000000ff
        /*0340*/ 	.word	0x00000018
        /*0344*/ 	.short	0x010a
        /*0346*/ 	.byte	0x19
	.zero		1


	//   ....[36]....
        /*0348*/ 	.word	0x00001bc0
        /*034c*/ 	.word	0x000000ff
        /*0350*/ 	.word	0x00000018
        /*0354*/ 	.short	0x010a
        /*0356*/ 	.byte	0x08
	.zero		1


	//   ....[37]....
        /*0358*/ 	.word	0x00001d50
        /*035c*/ 	.word	0x00000002
        /*0360*/ 	.word	0x00000080
        /*0364*/ 	.short	0x010a
        /*0366*/ 	.byte	0xff
	.zero		1


	//   ....[38]....
        /*0368*/ 	.word	0x00001e10
        /*036c*/ 	.word	0x00000002
        /*0370*/ 	.word	0x00000000
        /*0374*/ 	.short	0x0101
        /*0376*/ 	.byte	0xff
	.zero		1


	//   ....[39]....
        /*0378*/ 	.word	0x00002370
        /*037c*/ 	.word	0x000000ff
        /*0380*/ 	.word	0x00000000
        /*0384*/ 	.short	0x010a
        /*0386*/ 	.byte	0x05
	.zero		1


	//   ....[40]....
        /*0388*/ 	.word	0x00002400
        /*038c*/ 	.word	0x000000ff
        /*0390*/ 	.word	0x00000000
        /*0394*/ 	.short	0x010a
        /*0396*/ 	.byte	0x05
	.zero		1


	//   ....[41]....
        /*0398*/ 	.word	0x000024a0
        /*039c*/ 	.word	0x00000000
        /*03a0*/ 	.word	0x00000000
        /*03a4*/ 	.short	0x010a
        /*03a6*/ 	.byte	0xff
	.zero		1


	//   ....[42]....
        /*03a8*/ 	.word	0x000025c0
        /*03ac*/ 	.word	0x00000000
        /*03b0*/ 	.word	0x000000c0
        /*03b4*/ 	.short	0x010a
        /*03b6*/ 	.byte	0xff
	.zero		1


	//   ....[43]....
        /*03b8*/ 	.word	0x00002620
        /*03bc*/ 	.word	0x00000004
        /*03c0*/ 	.word	0x00000000
        /*03c4*/ 	.short	0x0101
        /*03c6*/ 	.byte	0xff
	.zero		1


	//   ....[44]....
        /*03c8*/ 	.word	0x00002640
        /*03cc*/ 	.word	0x000000ff
        /*03d0*/ 	.word	0x00000090
        /*03d4*/ 	.short	0x010a
        /*03d6*/ 	.byte	0x05
	.zero		1


	//   ....[45]....
        /*03d8*/ 	.word	0x00002760
        /*03dc*/ 	.word	0x00000000
        /*03e0*/ 	.word	0x00000080
        /*03e4*/ 	.short	0x010a
        /*03e6*/ 	.byte	0xff
	.zero		1


	//   ....[46]....
        /*03e8*/ 	.word	0x00002870
        /*03ec*/ 	.word	0x00000000
        /*03f0*/ 	.word	0x00000000
        /*03f4*/ 	.short	0x0101
        /*03f6*/ 	.byte	0xff
	.zero		1


	//   ....[47]....
        /*03f8*/ 	.word	0x00002900
        /*03fc*/ 	.word	0x000000ff
        /*0400*/ 	.word	0x00000090
        /*0404*/ 	.short	0x0106
        /*0406*/ 	.byte	0x05
	.zero		1


	//   ....[48]....
        /*0408*/ 	.word	0x00002920
        /*040c*/ 	.word	0x000000ff
        /*0410*/ 	.word	0x00000090
        /*0414*/ 	.short	0x010a
        /*0416*/ 	.byte	0x05
	.zero		1


	//   ....[49]....
        /*0418*/ 	.word	0x000029b0
        /*041c*/ 	.word	0x000000ff
        /*0420*/ 	.word	0x00000090
        /*0424*/ 	.short	0x0106
        /*0426*/ 	.byte	0x04
	.zero		1


	//   ....[50]....
        /*0428*/ 	.word	0x000029f0
        /*042c*/ 	.word	0x00000000
        /*0430*/ 	.word	0x00000090
        /*0434*/ 	.short	0x010a
        /*0436*/ 	.byte	0xff
	.zero		1


	//   ....[51]....
        /*0438*/ 	.word	0x00002f30
        /*043c*/ 	.word	0x00000000
        /*0440*/ 	.word	0x00000080
        /*0444*/ 	.short	0x010a
        /*0446*/ 	.byte	0xff
	.zero		1


	//   ....[52]....
        /*0448*/ 	.word	0x00003040
        /*044c*/ 	.word	0x00000003
        /*0450*/ 	.word	0x00000000
        /*0454*/ 	.short	0x0101
        /*0456*/ 	.byte	0xff
	.zero		1


	//   ....[53]....
        /*0458*/ 	.word	0x00003050
        /*045c*/ 	.word	0x000000ff
        /*0460*/ 	.word	0x00000000
        /*0464*/ 	.short	0x010a
        /*0466*/ 	.byte	0x06
	.zero		1


	//   ....[54]....
        /*0468*/ 	.word	0x00003070
        /*046c*/ 	.word	0x000000ff
        /*0470*/ 	.word	0x000000b0
        /*0474*/ 	.short	0x010a
        /*0476*/ 	.byte	0x07
	.zero		1


	//   ....[55]....
        /*0478*/ 	.word	0x00003140
        /*047c*/ 	.word	0x000000ff
        /*0480*/ 	.word	0x00000000
        /*0484*/ 	.short	0x010a
        /*0486*/ 	.byte	0x06
	.zero		1


	//   ....[56]....
        /*0488*/ 	.word	0x00003270
        /*048c*/ 	.word	0x000000ff
        /*0490*/ 	.word	0x00000000
        /*0494*/ 	.short	0x010a
        /*0496*/ 	.byte	0x1a
	.zero		1


	//   ....[57]....
        /*0498*/ 	.word	0x00003510
        /*049c*/ 	.word	0x000000ff
        /*04a0*/ 	.word	0x00000000
        /*04a4*/ 	.short	0x010a
        /*04a6*/ 	.byte	0x06
	.zero		1


	//   ....[58]....
        /*04a8*/ 	.word	0x000035a0
        /*04ac*/ 	.word	0x000000ff
        /*04b0*/ 	.word	0x00000000
        /*04b4*/ 	.short	0x010a
        /*04b6*/ 	.byte	0x07
	.zero		1


	//   ....[59]....
        /*04b8*/ 	.word	0x00003a20
        /*04bc*/ 	.word	0x00000000
        /*04c0*/ 	.word	0x00000080
        /*04c4*/ 	.short	0x010a
        /*04c6*/ 	.byte	0xff
	.zero		1


	//   ....[60]....
        /*04c8*/ 	.word	0x00003ae0
        /*04cc*/ 	.word	0x00000000
        /*04d0*/ 	.word	0x00000000
        /*04d4*/ 	.short	0x0101
        /*04d6*/ 	.byte	0xff
	.zero		1


	//   ....[61]....
        /*04d8*/ 	.word	0x00003e00
        /*04dc*/ 	.word	0x000000ff
        /*04e0*/ 	.word	0x00000078
        /*04e4*/ 	.short	0x010a
        /*04e6*/ 	.byte	0x07
	.zero		1


	//   ....[62]....
        /*04e8*/ 	.word	0x00003ff0
        /*04ec*/ 	.word	0x000000ff
        /*04f0*/ 	.word	0x00000050
        /*04f4*/ 	.short	0x010a
        /*04f6*/ 	.byte	0x07
	.zero		1


	//   ....[63]....
        /*04f8*/ 	.word	0x00004160
        /*04fc*/ 	.word	0x000000ff
        /*0500*/ 	.word	0x00000030
        /*0504*/ 	.short	0x010b
        /*0506*/ 	.byte	0x07
	.zero		1


	//   ....[64]....
        /*0508*/ 	.word	0x00004170
        /*050c*/ 	.word	0x000000ff
        /*0510*/ 	.word	0x00000000
        /*0514*/ 	.short	0x0101
        /*0516*/ 	.byte	0x08
	.zero		1


	//   ....[65]....
        /*0518*/ 	.word	0x00004190
        /*051c*/ 	.word	0x000000ff
        /*0520*/ 	.word	0x00000058
        /*0524*/ 	.short	0x010a
        /*0526*/ 	.byte	0x07
	.zero		1


	//   ....[66]....
        /*0528*/ 	.word	0x000042f0
        /*052c*/ 	.word	0x000000ff
        /*0530*/ 	.word	0x00000038
        /*0534*/ 	.short	0x010b
        /*0536*/ 	.byte	0x07
	.zero		1


	//   ....[67]....
        /*0538*/ 	.word	0x00004300
        /*053c*/ 	.word	0x000000ff
        /*0540*/ 	.word	0x00000000
        /*0544*/ 	.short	0x0101
        /*0546*/ 	.byte	0x08
	.zero		1


	//   ....[68]....
        /*0548*/ 	.word	0x00004310
        /*054c*/ 	.word	0x000000ff
        /*0550*/ 	.word	0x00000060
        /*0554*/ 	.short	0x010a
        /*0556*/ 	.byte	0x07
	.zero		1


	//   ....[69]....
        /*0558*/ 	.word	0x000044b0
        /*055c*/ 	.word	0x000000ff
        /*0560*/ 	.word	0x00000040
        /*0564*/ 	.short	0x010b
        /*0566*/ 	.byte	0x07
	.zero		1


	//   ....[70]....
        /*0568*/ 	.word	0x00004520
        /*056c*/ 	.word	0x000000ff
        /*0570*/ 	.word	0x00000000
        /*0574*/ 	.short	0x0101
        /*0576*/ 	.byte	0x08
	.zero		1


	//   ....[71]....
        /*0578*/ 	.word	0x00004550
        /*057c*/ 	.word	0x000000ff
        /*0580*/ 	.word	0x00000068
        /*0584*/ 	.short	0x010a
        /*0586*/ 	.byte	0x07
	.zero		1


	//   ....[72]....
        /*0588*/ 	.word	0x00004760
        /*058c*/ 	.word	0x000000ff
        /*0590*/ 	.word	0x00000048
        /*0594*/ 	.short	0x010b
        /*0596*/ 	.byte	0x07
	.zero		1


	//   ....[73]....
        /*0598*/ 	.word	0x00004780
        /*059c*/ 	.word	0x000000ff
        /*05a0*/ 	.word	0x00000000
        /*05a4*/ 	.short	0x0101
        /*05a6*/ 	.byte	0x0d
	.zero		1


	//   ....[74]....
        /*05a8*/ 	.word	0x000047b0
        /*05ac*/ 	.word	0x000000ff
        /*05b0*/ 	.word	0x00000050
        /*05b4*/ 	.short	0x010a
        /*05b6*/ 	.byte	0x07
	.zero		1


	//   ....[75]....
        /*05b8*/ 	.word	0x000047d0
        /*05bc*/ 	.word	0x000000ff
        /*05c0*/ 	.word	0x00000058
        /*05c4*/ 	.short	0x010a
        /*05c6*/ 	.byte	0x07
	.zero		1


	//   ....[76]....
        /*05c8*/ 	.word	0x000047f0
        /*05cc*/ 	.word	0x000000ff
        /*05d0*/ 	.word	0x00000060
        /*05d4*/ 	.short	0x010a
        /*05d6*/ 	.byte	0x07
	.zero		1


	//   ....[77]....
        /*05d8*/ 	.word	0x00004830
        /*05dc*/ 	.word	0x00000000
        /*05e0*/ 	.word	0x00000068
        /*05e4*/ 	.short	0x010a
        /*05e6*/ 	.byte	0xff
	.zero		1


	//   ....[78]....
        /*05e8*/ 	.word	0x00004b60
        /*05ec*/ 	.word	0x00000000
        /*05f0*/ 	.word	0x00000080
        /*05f4*/ 	.short	0x010a
        /*05f6*/ 	.byte	0xff
	.zero		1


	//   ....[79]....
        /*05f8*/ 	.word	0x00004c70
        /*05fc*/ 	.word	0x00000000
        /*0600*/ 	.word	0x00000000
        /*0604*/ 	.short	0x0101
        /*0606*/ 	.byte	0xff
	.zero		1


	//   ....[80]....
        /*0608*/ 	.word	0x000056d0
        /*060c*/ 	.word	0x00000003
        /*0610*/ 	.word	0x00000030
        /*0614*/ 	.short	0x010a
        /*0616*/ 	.byte	0xff
	.zero		1


	//   ....[81]....
        /*0618*/ 	.word	0x00005710
        /*061c*/ 	.word	0x000000c1
        /*0620*/ 	.word	0x000000a0
        /*0624*/ 	.short	0x010a
        /*0626*/ 	.byte	0xff
	.zero		1


	//   ....[82]....
        /*0628*/ 	.word	0x00005840
        /*062c*/ 	.word	0x00000003
        /*0630*/ 	.word	0x00000030
        /*0634*/ 	.short	0x010a
        /*0636*/ 	.byte	0xff
	.zero		1


	//   ....[83]....
        /*0638*/ 	.word	0x000059a0
        /*063c*/ 	.word	0x00000000
        /*0640*/ 	.word	0x00000000
        /*0644*/ 	.short	0x0101
        /*0646*/ 	.byte	0xff
	.zero		1


	//   ....[84]....
        /*0648*/ 	.word	0x00005a00
        /*064c*/ 	.word	0x000000c1
        /*0650*/ 	.word	0x000000a0
        /*0654*/ 	.short	0x010a
        /*0656*/ 	.byte	0xff
	.zero		1


	//   ....[85]....
        /*0658*/ 	.word	0x00006db0
        /*065c*/ 	.word	0x000000cc
        /*0660*/ 	.word	0x00000030
        /*0664*/ 	.short	0x010a
        /*0666*/ 	.byte	0xff
	.zero		1


	//   ....[86]....
        /*0668*/ 	.word	0x00006e80
        /*066c*/ 	.word	0x000000cc
        /*0670*/ 	.word	0x00000030
        /*0674*/ 	.short	0x010a
        /*0676*/ 	.byte	0xff
	.zero		1


	//   ....[87]....
        /*0678*/ 	.word	0x00006fc0
        /*067c*/ 	.word	0x00000003
        /*0680*/ 	.word	0x00000000
        /*0684*/ 	.short	0x0101
        /*0686*/ 	.byte	0xff
	.zero		1


	//   ....[88]....
        /*0688*/ 	.word	0x00008360
        /*068c*/ 	.word	0x00000000
        /*0690*/ 	.word	0x00000030
        /*0694*/ 	.short	0x010a
        /*0696*/ 	.byte	0xff
	.zero		1


	//   ....[89]....
        /*0698*/ 	.word	0x00008430
        /*069c*/ 	.word	0x00000000
        /*06a0*/ 	.word	0x00000030
        /*06a4*/ 	.short	0x010a
        /*06a6*/ 	.byte	0xff
	.zero		1


	//   ....[90]....
        /*06a8*/ 	.word	0x00008590
        /*06ac*/ 	.word	0x00000000
        /*06b0*/ 	.word	0x00000000
        /*06b4*/ 	.short	0x0101
        /*06b6*/ 	.byte	0xff
	.zero		1


	//   ....[91]....
        /*06b8*/ 	.word	0x00009940
        /*06bc*/ 	.word	0x00000000
        /*06c0*/ 	.word	0x00000030
        /*06c4*/ 	.short	0x010a
        /*06c6*/ 	.byte	0xff
	.zero		1


	//   ....[92]....
        /*06c8*/ 	.word	0x00009a10
        /*06cc*/ 	.word	0x00000000
        /*06d0*/ 	.word	0x00000030
        /*06d4*/ 	.short	0x010a
        /*06d6*/ 	.byte	0xff
	.zero		1


	//   ....[93]....
        /*06d8*/ 	.word	0x00009b70
        /*06dc*/ 	.word	0x00000000
        /*06e0*/ 	.word	0x00000000
        /*06e4*/ 	.short	0x0101
        /*06e6*/ 	.byte	0xff
	.zero		1


	//   ....[94]....
        /*06e8*/ 	.word	0x0000a060
        /*06ec*/ 	.word	0x000000ff
        /*06f0*/ 	.word	0x00000000
        /*06f4*/ 	.short	0x0101
        /*06f6*/ 	.byte	0x05
	.zero		1


	//   ....[95]....
        /*06f8*/ 	.word	0x0000afe0
        /*06fc*/ 	.word	0x00000003
        /*0700*/ 	.word	0x000000d0
        /*0704*/ 	.short	0x010a
        /*0706*/ 	.byte	0xff
	.zero		1


	//   ....[96]....
        /*0708*/ 	.word	0x0000b040
        /*070c*/ 	.word	0x00000002
        /*0710*/ 	.word	0x00000018
        /*0714*/ 	.short	0x010a
        /*0716*/ 	.byte	0xff
	.zero		1


	//   ....[97]....
        /*0718*/ 	.word	0x0000b0a0
        /*071c*/ 	.word	0x00000002
        /*0720*/ 	.word	0x00000018
        /*0724*/ 	.short	0x010a
        /*0726*/ 	.byte	0xff
	.zero		1


	//   ....[98]....
        /*0728*/ 	.word	0x0000b0f0
        /*072c*/ 	.word	0x00000002
        /*0730*/ 	.word	0x00000080
        /*0734*/ 	.short	0x010a
        /*0736*/ 	.byte	0xff
	.zero		1


	//   ....[99]....
        /*0738*/ 	.word	0x0000b150
        /*073c*/ 	.word	0x00000000
        /*0740*/ 	.word	0x00000000
        /*0744*/ 	.short	0x010a
        /*0746*/ 	.byte	0xff
	.zero		1


	//   ....[100]....
        /*0748*/ 	.word	0x0000b1b0
        /*074c*/ 	.word	0x00000000
        /*0750*/ 	.word	0x00000000
        /*0754*/ 	.short	0x010a
        /*0756*/ 	.byte	0xff
	.zero		1


	//   ....[101]....
        /*0758*/ 	.word	0x0000b200
        /*075c*/ 	.word	0x00000000
        /*0760*/ 	.word	0x000000c0
        /*0764*/ 	.short	0x010a
        /*0766*/ 	.byte	0xff
	.zero		1


	//   ....[102]....
        /*0768*/ 	.word	0x0000b260
        /*076c*/ 	.word	0x00000000
        /*0770*/ 	.word	0x00000090
        /*0774*/ 	.short	0x010a
        /*0776*/ 	.byte	0xff
	.zero		1


	//   ....[103]....
        /*0778*/ 	.word	0x0000b2b0
        /*077c*/ 	.word	0x00000000
        /*0780*/ 	.word	0x00000080
        /*0784*/ 	.short	0x010a
        /*0786*/ 	.byte	0xff
	.zero		1


	//   ....[104]....
        /*0788*/ 	.word	0x0000b310
        /*078c*/ 	.word	0x00000000
        /*0790*/ 	.word	0x00000090
        /*0794*/ 	.short	0x010a
        /*0796*/ 	.byte	0xff
	.zero		1


	//   ....[105]....
        /*0798*/ 	.word	0x0000b360
        /*079c*/ 	.word	0x00000000
        /*07a0*/ 	.word	0x00000080
        /*07a4*/ 	.short	0x010a
        /*07a6*/ 	.byte	0xff
	.zero		1


	//   ....[106]....
        /*07a8*/ 	.word	0x0000b3c0
        /*07ac*/ 	.word	0x00000003
        /*07b0*/ 	.word	0x000000b0
        /*07b4*/ 	.short	0x010a
        /*07b6*/ 	.byte	0xff
	.zero		1


	//   ....[107]....
        /*07b8*/ 	.word	0x0000b420
        /*07bc*/ 	.word	0x00000000
        /*07c0*/ 	.word	0x00000000
        /*07c4*/ 	.short	0x010a
        /*07c6*/ 	.byte	0xff
	.zero		1


	//   ....[108]....
        /*07c8*/ 	.word	0x0000b480
        /*07cc*/ 	.word	0x00000000
        /*07d0*/ 	.word	0x00000000
        /*07d4*/ 	.short	0x010a
        /*07d6*/ 	.byte	0xff
	.zero		1


	//   ....[109]....
        /*07d8*/ 	.word	0x0000b4e0
        /*07dc*/ 	.word	0x00000000
        /*07e0*/ 	.word	0x00000000
        /*07e4*/ 	.short	0x010a
        /*07e6*/ 	.byte	0xff
	.zero		1


	//   ....[110]....
        /*07e8*/ 	.word	0x0000b530
        /*07ec*/ 	.word	0x00000000
        /*07f0*/ 	.word	0x00000080
        /*07f4*/ 	.short	0x010a
        /*07f6*/ 	.byte	0xff
	.zero		1


	//   ....[111]....
        /*07f8*/ 	.word	0x0000b590
        /*07fc*/ 	.word	0x00000000
        /*0800*/ 	.word	0x00000078
        /*0804*/ 	.short	0x010a
        /*0806*/ 	.byte	0xff
	.zero		1


	//   ....[112]....
        /*0808*/ 	.word	0x0000b5f0
        /*080c*/ 	.word	0x00000003
        /*0810*/ 	.word	0x00000050
        /*0814*/ 	.short	0x010a
        /*0816*/ 	.byte	0xff
	.zero		1


	//   ....[113]....
        /*0818*/ 	.word	0x0000b650
        /*081c*/ 	.word	0x00000003
        /*0820*/ 	.word	0x00000058
        /*0824*/ 	.short	0x010a
        /*0826*/ 	.byte	0xff
	.zero		1


	//   ....[114]....
        /*0828*/ 	.word	0x0000b6b0
        /*082c*/ 	.word	0x00000003
        /*0830*/ 	.word	0x00000060
        /*0834*/ 	.short	0x010a
        /*0836*/ 	.byte	0xff
	.zero		1


	//   ....[115]....
        /*0838*/ 	.word	0x0000b710
        /*083c*/ 	.word	0x00000003
        /*0840*/ 	.word	0x00000068
        /*0844*/ 	.short	0x010a
        /*0846*/ 	.byte	0xff
	.zero		1


	//   ....[116]....
        /*0848*/ 	.word	0x0000b770
        /*084c*/ 	.word	0x00000000
        /*0850*/ 	.word	0x00000050
        /*0854*/ 	.short	0x010a
        /*0856*/ 	.byte	0xff
	.zero		1


	//   ....[117]....
        /*0858*/ 	.word	0x0000b7d0
        /*085c*/ 	.word	0x00000000
        /*0860*/ 	.word	0x00000058
        /*0864*/ 	.short	0x010a
        /*0866*/ 	.byte	0xff
	.zero		1


	//   ....[118]....
        /*0868*/ 	.word	0x0000b830
        /*086c*/ 	.word	0x00000000
        /*0870*/ 	.word	0x00000060
        /*0874*/ 	.short	0x010a
        /*0876*/ 	.byte	0xff
	.zero		1


	//   ....[119]....
        /*0878*/ 	.word	0x0000b880
        /*087c*/ 	.word	0x00000000
        /*0880*/ 	.word	0x00000080
        /*0884*/ 	.short	0x010a
        /*0886*/ 	.byte	0xff
	.zero		1


	//   ....[120]....
        /*0888*/ 	.word	0x0000b8d0
        /*088c*/ 	.word	0x00000003
        /*0890*/ 	.word	0x00000030
        /*0894*/ 	.short	0x010a
        /*0896*/ 	.byte	0xff
	.zero		1


	//   ....[121]....
        /*0898*/ 	.word	0x0000b920
        /*089c*/ 	.word	0x000000c1
        /*08a0*/ 	.word	0x000000a0
        /*08a4*/ 	.short	0x010a
        /*08a6*/ 	.byte	0xff
	.zero		1


	//   ....[122]....
        /*08a8*/ 	.word	0x0000b970
        /*08ac*/ 	.word	0x000000cc
        /*08b0*/ 	.word	0x00000030
        /*08b4*/ 	.short	0x010a
        /*08b6*/ 	.byte	0xff
	.zero		1


	//   ....[123]....
        /*08b8*/ 	.word	0x0000b9c0
        /*08bc*/ 	.word	0x00000000
        /*08c0*/ 	.word	0x00000030
        /*08c4*/ 	.short	0x010a
        /*08c6*/ 	.byte	0xff
	.zero		1


	//   ....[124]....
        /*08c8*/ 	.word	0x0000ba10
        /*08cc*/ 	.word	0x00000000
        /*08d0*/ 	.word	0x00000030
        /*08d4*/ 	.short	0x010a
        /*08d6*/ 	.byte	0xff
	.zero		1


	//----- nvinfo : EIATTR_NUM_MBARRIERS
	.align		4
.L_48:
        /*08d8*/ 	.byte	0x03, 0x38
        /*08da*/ 	.short	0x001c


	//----- nvinfo : EIATTR_EXIT_INSTR_OFFSETS
	.align		4
        /*08dc*/ 	.byte	0x04, 0x1c
        /*08de*/ 	.short	(.L_50 - .L_49)


	//   ....[0]....
.L_49:
        /*08e0*/ 	.word	0x000024d0


	//   ....[1]....
        /*08e4*/ 	.word	0x000029c0


	//   ....[2]....
        /*08e8*/ 	.word	0x00002a20


	//   ....[3]....
        /*08ec*/ 	.word	0x00003800


	//   ....[4]....
        /*08f0*/ 	.word	0x00004860


	//   ....[5]....
        /*08f4*/ 	.word	0x000048a0


	//   ....[6]....
        /*08f8*/ 	.word	0x0000afd0


	//----- nvinfo : EIATTR_MAX_THREADS
	.align		4
.L_50:
        /*08fc*/ 	.byte	0x04, 0x05
        /*08fe*/ 	.short	(.L_52 - .L_51)
.L_51:
        /*0900*/ 	.word	0x00000100
        /*0904*/ 	.word	0x00000001
        /*0908*/ 	.word	0x00000001


	//----- nvinfo : EIATTR_CRS_STACK_SIZE
	.align		4
.L_52:
        /*090c*/ 	.byte	0x04, 0x1e
        /*090e*/ 	.short	(.L_54 - .L_53)
.L_53:
        /*0910*/ 	.word	0x00000000


	//----- nvinfo : EIATTR_CBANK_PARAM_SIZE
	.align		4
.L_54:
        /*0914*/ 	.byte	0x03, 0x19
        /*0916*/ 	.short	0x0800


	//----- nvinfo : EIATTR_PARAM_CBANK
	.align		4
        /*0918*/ 	.byte	0x04, 0x0a
        /*091a*/ 	.short	(.L_56 - .L_55)
	.align		4
.L_55:
        /*091c*/ 	.word	index@(.nv.constant0._ZN7cutlass13device_kernelINS_4gemm6kernel13GemmUniversalIN4cute5tupleIJiiiiEEENS1_10collective13CollectiveMmaINS1_35MainloopSm100TmaUmmaWarpSpecializedILi3ELi2ELi2ENS5_IJNS4_1CILi1EEESB_SB_EEEEENS5_IJNSA_ILi128EEENSA_ILi256EEESE_EEENS_12float_e5m2_tENS5_IJlSB_lEEESH_NS5_IJSB_llEEENS4_8TiledMMAINS4_8MMA_AtomIJNS4_10MMA_TraitsINS4_19SM100_MMA_F8F6F4_SSEJSH_SH_fSE_SF_NS4_17integral_constantINS4_4UMMA5MajorELSQ_0EEENSO_ISQ_LSQ_1EEENSO_INSP_7ScaleInELST_0EEESU_EEEEEENS4_6LayoutISC_NS5_IJNSA_ILi0EEESY_SY_EEEEENS5_IJNS4_10UnderscoreES11_S11_EEEEENS4_13SM90_TMA_LOADENS4_14ComposedLayoutINS4_7SwizzleILi3ELi4ELi3EEENS4_18smem_ptr_flag_bitsILi8EEENSX_INS5_IJNSA_ILi8EEESE_EEENS5_IJSE_SB_EEEEEEEvNS4_8identityES14_NS15_IS17_S19_NSX_INS5_IJSE_S1A_EEENS5_IJSB_SE_EEEEEEEvS1F_EENS_8epilogue10collective18CollectiveEpilogueINS1L_23Sm100TmaWarpSpecializedILi4ELi2ELi64ELb0ELb0EEEJSG_NS5_IJNSX_ISE_SB_EENSX_INSA_ILi64EEESB_EEEEESH_SI_SH_SI_NS1L_6fusion15FusionCallbacksIS1P_NS1U_17LinearCombinationISH_fSH_fLNS_15FloatRoundStyleE2EEESG_S1T_JEEENS4_5SM1004TMEM4LOAD26SM100_TMEM_LOAD_32dp32b64xES14_NS15_INS16_ILi2ELi4ELi3EEES19_NSX_INS5_IJS1A_S1R_EEENS5_IJS1R_SB_EEEEEEENS4_39AutoVectorizingCopyWithAssumedAlignmentILi128EEENS4_14SM90_TMA_STOREES28_S2A_S2A_EEEvvEEEEvNT_6ParamsE)
        /*0920*/ 	.short	0x0380
        /*0922*/ 	.short	0x0800


	//----- nvinfo : EIATTR_SW_WAR
	.align		4
.L_56:
        /*0924*/ 	.byte	0x04, 0x36
        /*0926*/ 	.short	(.L_58 - .L_57)
.L_57:
        /*0928*/ 	.word	0x00000008
.L_58:


//--------------------- .nv.callgraph             --------------------------
	.section	.nv.callgraph,"",@"SHT_CUDA_CALLGRAPH"
	.align	4
	.sectionentsize	8
	.align		4
        /*0000*/ 	.word	0x00000000
	.align		4
        /*0004*/ 	.word	0xffffffff
	.align		4
        /*0008*/ 	.word	index@(_ZN7cutlass13device_kernelINS_4gemm6kernel13GemmUniversalIN4cute5tupleIJiiiiEEENS1_10collective13CollectiveMmaINS1_35MainloopSm100TmaUmmaWarpSpecializedILi3ELi2ELi2ENS5_IJNS4_1CILi1EEESB_SB_EEEEENS5_IJNSA_ILi128EEENSA_ILi256EEESE_EEENS_12float_e5m2_tENS5_IJlSB_lEEESH_NS5_IJSB_llEEENS4_8TiledMMAINS4_8MMA_AtomIJNS4_10MMA_TraitsINS4_19SM100_MMA_F8F6F4_SSEJSH_SH_fSE_SF_NS4_17integral_constantINS4_4UMMA5MajorELSQ_0EEENSO_ISQ_LSQ_1EEENSO_INSP_7ScaleInELST_0EEESU_EEEEEENS4_6LayoutISC_NS5_IJNSA_ILi0EEESY_SY_EEEEENS5_IJNS4_10UnderscoreES11_S11_EEEEENS4_13SM90_TMA_LOADENS4_14ComposedLayoutINS4_7SwizzleILi3ELi4ELi3EEENS4_18smem_ptr_flag_bitsILi8EEENSX_INS5_IJNSA_ILi8EEESE_EEENS5_IJSE_SB_EEEEEEEvNS4_8identityES14_NS15_IS17_S19_NSX_INS5_IJSE_S1A_EEENS5_IJSB_SE_EEEEEEEvS1F_EENS_8epilogue10collective18CollectiveEpilogueINS1L_23Sm100TmaWarpSpecializedILi4ELi2ELi64ELb0ELb0EEEJSG_NS5_IJNSX_ISE_SB_EENSX_INSA_ILi64EEESB_EEEEESH_SI_SH_SI_NS1L_6fusion15FusionCallbacksIS1P_NS1U_17LinearCombinationISH_fSH_fLNS_15FloatRoundStyleE2EEESG_S1T_JEEENS4_5SM1004TMEM4LOAD26SM100_TMEM_LOAD_32dp32b64xES14_NS15_INS16_ILi2ELi4ELi3EEES19_NSX_INS5_IJS1A_S1R_EEENS5_IJS1R_SB_EEEEEEENS4_39AutoVectorizingCopyWithAssumedAlignmentILi128EEENS4_14SM90_TMA_STOREES28_S2A_S2A_EEEvvEEEEvNT_6ParamsE)
	.align		4
        /*000c*/ 	.word	index@(__assertfail)
	.align		4
        /*0010*/ 	.word	0x00000000
	.align		4
        /*0014*/ 	.word	0xfffffffe
	.align		4
        /*0018*/ 	.word	0x00000000
	.align		4
        /*001c*/ 	.word	0xfffffffd
	.align		4
        /*0020*/ 	.word	0x00000000
	.align		4
        /*0024*/ 	.word	0xfffffffc


//--------------------- .nv.constant4             --------------------------
	.section	.nv.constant4,"a",@progbits
	.align	8
	.align		8
.nv.constant4:
        /*0000*/ 	.dword	__assertfail
	.align		8
        /*0008*/ 	.dword	__unnamed_1
	.align		8
        /*0010*/ 	.dword	__unnamed_2
	.align		8
        /*0018*/ 	.dword	__unnamed_3
	.align		8
        /*0020*/ 	.dword	_ZN40_INTERNAL_25ff634b_4_k_cu_da804310_365544cuda3std3__45__cpo5beginE
	.align		8
        /*0028*/ 	.dword	_ZN40_INTERNAL_25ff634b_4_k_cu_da804310_365544cuda3std3__45__cpo3endE
	.align		8
        /*0030*/ 	.dword	_ZN40_INTERNAL_25ff634b_4_k_cu_da804310_365544cuda3std3__45__cpo6cbeginE
	.align		8
        /*0038*/ 	.dword	_ZN40_INTERNAL_25ff634b_4_k_cu_da804310_365544cuda3std3__45__cpo4cendE
	.align		8
        /*0040*/ 	.dword	_ZN40_INTERNAL_25ff634b_4_k_cu_da804310_365544cuda3std3__442_GLOBAL__N__25ff634b_4_k_cu_da804310_365546ignoreE
	.align		8
        /*0048*/ 	.dword	_ZN40_INTERNAL_25ff634b_4_k_cu_da804310_365544cuda3std3__419piecewise_constructE
	.align		8
        /*0050*/ 	.dword	_ZN40_INTERNAL_25ff634b_4_k_cu_da804310_365544cuda3std3__48in_placeE
	.align		8
        /*0058*/ 	.dword	_ZN40_INTERNAL_25ff634b_4_k_cu_da804310_365544cuda3std6ranges3__45__cpo4swapE
	.align		8
        /*0060*/ 	.dword	_ZN40_INTERNAL_25ff634b_4_k_cu_da804310_365544cuda3std6ranges3__45__cpo9iter_moveE
	.align		8
        /*0068*/ 	.dword	_ZN40_INTERNAL_25ff634b_4_k_cu_da804310_365544cute7productE
	.align		8
        /*0070*/ 	.dword	_ZN40_INTERNAL_25ff634b_4_k_cu_da804310_365544cute1_E
	.align		8
        /*0078*/ 	.dword	$str$25
	.align		8
        /*0080*/ 	.dword	$str$26
	.align		8
        /*0088*/ 	.dword	$str$27
	.align		8
        /*0090*/ 	.dword	$str$28


//--------------------- .text._ZN7cutlass13device_kernelINS_4gemm6kernel13GemmUniversalIN4cute5tupleIJiiiiEEENS1_10collective13CollectiveMmaINS1_35MainloopSm100TmaUmmaWarpSpecializedILi3ELi2ELi2ENS5_IJNS4_1CILi1EEESB_SB_EEEEENS5_IJNSA_ILi128EEENSA_ILi256EEESE_EEENS_12float_e5m2_tENS5_IJlSB_lEEESH_NS5_IJSB_llEEENS4_8TiledMMAINS4_8MMA_AtomIJNS4_10MMA_TraitsINS4_19SM100_MMA_F8F6F4_SSEJSH_SH_fSE_SF_NS4_17integral_constantINS4_4UMMA5MajorELSQ_0EEENSO_ISQ_LSQ_1EEENSO_INSP_7ScaleInELST_0EEESU_EEEEEENS4_6LayoutISC_NS5_IJNSA_ILi0EEESY_SY_EEEEENS5_IJNS4_10UnderscoreES11_S11_EEEEENS4_13SM90_TMA_LOADENS4_14ComposedLayoutINS4_7SwizzleILi3ELi4ELi3EEENS4_18smem_ptr_flag_bitsILi8EEENSX_INS5_IJNSA_ILi8EEESE_EEENS5_IJSE_SB_EEEEEEEvNS4_8identityES14_NS15_IS17_S19_NSX_INS5_IJSE_S1A_EEENS5_IJSB_SE_EEEEEEEvS1F_EENS_8epilogue10collective18CollectiveEpilogueINS1L_23Sm100TmaWarpSpecializedILi4ELi2ELi64ELb0ELb0EEEJSG_NS5_IJNSX_ISE_SB_EENSX_INSA_ILi64EEESB_EEEEESH_SI_SH_SI_NS1L_6fusion15FusionCallbacksIS1P_NS1U_17LinearCombinationISH_fSH_fLNS_15FloatRoundStyleE2EEESG_S1T_JEEENS4_5SM1004TMEM4LOAD26SM100_TMEM_LOAD_32dp32b64xES14_NS15_INS16_ILi2ELi4ELi3EEES19_NSX_INS5_IJS1A_S1R_EEENS5_IJS1R_SB_EEEEEEENS4_39AutoVectorizingCopyWithAssumedAlignmentILi128EEENS4_14SM90_TMA_STOREES28_S2A_S2A_EEEvvEEEEvNT_6ParamsE --------------------------
	.section	.text._ZN7cutlass13device_kernelINS_4gemm6kernel13GemmUniversalIN4cute5tupleIJiiiiEEENS1_10collective13CollectiveMmaINS1_35MainloopSm100TmaUmmaWarpSpecializedILi3ELi2ELi2ENS5_IJNS4_1CILi1EEESB_SB_EEEEENS5_IJNSA_ILi128EEENSA_ILi256EEESE_EEENS_12float_e5m2_tENS5_IJlSB_lEEESH_NS5_IJSB_llEEENS4_8TiledMMAINS4_8MMA_AtomIJNS4_10MMA_TraitsINS4_19SM100_MMA_F8F6F4_SSEJSH_SH_fSE_SF_NS4_17integral_constantINS4_4UMMA5MajorELSQ_0EEENSO_ISQ_LSQ_1EEENSO_INSP_7ScaleInELST_0EEESU_EEEEEENS4_6LayoutISC_NS5_IJNSA_ILi0EEESY_SY_EEEEENS5_IJNS4_10UnderscoreES11_S11_EEEEENS4_13SM90_TMA_LOADENS4_14ComposedLayoutINS4_7SwizzleILi3ELi4ELi3EEENS4_18smem_ptr_flag_bitsILi8EEENSX_INS5_IJNSA_ILi8EEESE_EEENS5_IJSE_SB_EEEEEEEvNS4_8identityES14_NS15_IS17_S19_NSX_INS5_IJSE_S1A_EEENS5_IJSB_SE_EEEEEEEvS1F_EENS_8epilogue10collective18CollectiveEpilogueINS1L_23Sm100TmaWarpSpecializedILi4ELi2ELi64ELb0ELb0EEEJSG_NS5_IJNSX_ISE_SB_EENSX_INSA_ILi64EEESB_EEEEESH_SI_SH_SI_NS1L_6fusion15FusionCallbacksIS1P_NS1U_17LinearCombinationISH_fSH_fLNS_15FloatRoundStyleE2EEESG_S1T_JEEENS4_5SM1004TMEM4LOAD26SM100_TMEM_LOAD_32dp32b64xES14_NS15_INS16_ILi2ELi4ELi3EEES19_NSX_INS5_IJS1A_S1R_EEENS5_IJS1R_SB_EEEEEEENS4_39AutoVectorizingCopyWithAssumedAlignmentILi128EEENS4_14SM90_TMA_STOREES28_S2A_S2A_EEEvvEEEEvNT_6ParamsE,"ax",@progbits
	.align	128
.text._ZN7cutlass13device_kernelINS_4gemm6kernel13GemmUniversalIN4cute5tupleIJiiiiEEENS1_10collective13CollectiveMmaINS1_35MainloopSm100TmaUmmaWarpSpecializedILi3ELi2ELi2ENS5_IJNS4_1CILi1EEESB_SB_EEEEENS5_IJNSA_ILi128EEENSA_ILi256EEESE_EEENS_12float_e5m2_tENS5_IJlSB_lEEESH_NS5_IJSB_llEEENS4_8TiledMMAINS4_8MMA_AtomIJNS4_10MMA_TraitsINS4_19SM100_MMA_F8F6F4_SSEJSH_SH_fSE_SF_NS4_17integral_constantINS4_4UMMA5MajorELSQ_0EEENSO_ISQ_LSQ_1EEENSO_INSP_7ScaleInELST_0EEESU_EEEEEENS4_6LayoutISC_NS5_IJNSA_ILi0EEESY_SY_EEEEENS5_IJNS4_10UnderscoreES11_S11_EEEEENS4_13SM90_TMA_LOADENS4_14ComposedLayoutINS4_7SwizzleILi3ELi4ELi3EEENS4_18smem_ptr_flag_bitsILi8EEENSX_INS5_IJNSA_ILi8EEESE_EEENS5_IJSE_SB_EEEEEEEvNS4_8identityES14_NS15_IS17_S19_NSX_INS5_IJSE_S1A_EEENS5_IJSB_SE_EEEEEEEvS1F_EENS_8epilogue10collective18CollectiveEpilogueINS1L_23Sm100TmaWarpSpecializedILi4ELi2ELi64ELb0ELb0EEEJSG_NS5_IJNSX_ISE_SB_EENSX_INSA_ILi64EEESB_EEEEESH_SI_SH_SI_NS1L_6fusion15FusionCallbacksIS1P_NS1U_17LinearCombinationISH_fSH_fLNS_15FloatRoundStyleE2EEESG_S1T_JEEENS4_5SM1004TMEM4LOAD26SM100_TMEM_LOAD_32dp32b64xES14_NS15_INS16_ILi2ELi4ELi3EEES19_NSX_INS5_IJS1A_S1R_EEENS5_IJS1R_SB_EEEEEEENS4_39AutoVectorizingCopyWithAssumedAlignmentILi128EEENS4_14SM90_TMA_STOREES28_S2A_S2A_EEEvvEEEEvNT_6ParamsE:
        .type           _ZN7cutlass13device_kernelINS_4gemm6kernel13GemmUniversalIN4cute5tupleIJiiiiEEENS1_10collective13CollectiveMmaINS1_35MainloopSm100TmaUmmaWarpSpecializedILi3ELi2ELi2ENS5_IJNS4_1CILi1EEESB_SB_EEEEENS5_IJNSA_ILi128EEENSA_ILi256EEESE_EEENS_12float_e5m2_tENS5_IJlSB_lEEESH_NS5_IJSB_llEEENS4_8TiledMMAINS4_8MMA_AtomIJNS4_10MMA_TraitsINS4_19SM100_MMA_F8F6F4_SSEJSH_SH_fSE_SF_NS4_17integral_constantINS4_4UMMA5MajorELSQ_0EEENSO_ISQ_LSQ_1EEENSO_INSP_7ScaleInELST_0EEESU_EEEEEENS4_6LayoutISC_NS5_IJNSA_ILi0EEESY_SY_EEEEENS5_IJNS4_10UnderscoreES11_S11_EEEEENS4_13SM90_TMA_LOADENS4_14ComposedLayoutINS4_7SwizzleILi3ELi4ELi3EEENS4_18smem_ptr_flag_bitsILi8EEENSX_INS5_IJNSA_ILi8EEESE_EEENS5_IJSE_SB_EEEEEEEvNS4_8identityES14_NS15_IS17_S19_NSX_INS5_IJSE_S1A_EEENS5_IJSB_SE_EEEEEEEvS1F_EENS_8epilogue10collective18CollectiveEpilogueINS1L_23Sm100TmaWarpSpecializedILi4ELi2ELi64ELb0ELb0EEEJSG_NS5_IJNSX_ISE_SB_EENSX_INSA_ILi64EEESB_EEEEESH_SI_SH_SI_NS1L_6fusion15FusionCallbacksIS1P_NS1U_17LinearCombinationISH_fSH_fLNS_15FloatRoundStyleE2EEESG_S1T_JEEENS4_5SM1004TMEM4LOAD26SM100_TMEM_LOAD_32dp32b64xES14_NS15_INS16_ILi2ELi4ELi3EEES19_NSX_INS5_IJS1A_S1R_EEENS5_IJS1R_SB_EEEEEEENS4_39AutoVectorizingCopyWithAssumedAlignmentILi128EEENS4_14SM90_TMA_STOREES28_S2A_S2A_EEEvvEEEEvNT_6ParamsE,@function
        .size           _ZN7cutlass13device_kernelINS_4gemm6kernel13GemmUniversalIN4cute5tupleIJiiiiEEENS1_10collective13CollectiveMmaINS1_35MainloopSm100TmaUmmaWarpSpecializedILi3ELi2ELi2ENS5_IJNS4_1CILi1EEESB_SB_EEEEENS5_IJNSA_ILi128EEENSA_ILi256EEESE_EEENS_12float_e5m2_tENS5_IJlSB_lEEESH_NS5_IJSB_llEEENS4_8TiledMMAINS4_8MMA_AtomIJNS4_10MMA_TraitsINS4_19SM100_MMA_F8F6F4_SSEJSH_SH_fSE_SF_NS4_17integral_constantINS4_4UMMA5MajorELSQ_0EEENSO_ISQ_LSQ_1EEENSO_INSP_7ScaleInELST_0EEESU_EEEEEENS4_6LayoutISC_NS5_IJNSA_ILi0EEESY_SY_EEEEENS5_IJNS4_10UnderscoreES11_S11_EEEEENS4_13SM90_TMA_LOADENS4_14ComposedLayoutINS4_7SwizzleILi3ELi4ELi3EEENS4_18smem_ptr_flag_bitsILi8EEENSX_INS5_IJNSA_ILi8EEESE_EEENS5_IJSE_SB_EEEEEEEvNS4_8identityES14_NS15_IS17_S19_NSX_INS5_IJSE_S1A_EEENS5_IJSB_SE_EEEEEEEvS1F_EENS_8epilogue10collective18CollectiveEpilogueINS1L_23Sm100TmaWarpSpecializedILi4ELi2ELi64ELb0ELb0EEEJSG_NS5_IJNSX_ISE_SB_EENSX_INSA_ILi64EEESB_EEEEESH_SI_SH_SI_NS1L_6fusion15FusionCallbacksIS1P_NS1U_17LinearCombinationISH_fSH_fLNS_15FloatRoundStyleE2EEESG_S1T_JEEENS4_5SM1004TMEM4LOAD26SM100_TMEM_LOAD_32dp32b64xES14_NS15_INS16_ILi2ELi4ELi3EEES19_NSX_INS5_IJS1A_S1R_EEENS5_IJS1R_SB_EEEEEEENS4_39AutoVectorizingCopyWithAssumedAlignmentILi128EEENS4_14SM90_TMA_STOREES28_S2A_S2A_EEEvvEEEEvNT_6ParamsE,(.L_x_164 - _ZN7cutlass13device_kernelINS_4gemm6kernel13GemmUniversalIN4cute5tupleIJiiiiEEENS1_10collective13CollectiveMmaINS1_35MainloopSm100TmaUmmaWarpSpecializedILi3ELi2ELi2ENS5_IJNS4_1CILi1EEESB_SB_EEEEENS5_IJNSA_ILi128EEENSA_ILi256EEESE_EEENS_12float_e5m2_tENS5_IJlSB_lEEESH_NS5_IJSB_llEEENS4_8TiledMMAINS4_8MMA_AtomIJNS4_10MMA_TraitsINS4_19SM100_MMA_F8F6F4_SSEJSH_SH_fSE_SF_NS4_17integral_constantINS4_4UMMA5MajorELSQ_0EEENSO_ISQ_LSQ_1EEENSO_INSP_7ScaleInELST_0EEESU_EEEEEENS4_6LayoutISC_NS5_IJNSA_ILi0EEESY_SY_EEEEENS5_IJNS4_10UnderscoreES11_S11_EEEEENS4_13SM90_TMA_LOADENS4_14ComposedLayoutINS4_7SwizzleILi3ELi4ELi3EEENS4_18smem_ptr_flag_bitsILi8EEENSX_INS5_IJNSA_ILi8EEESE_EEENS5_IJSE_SB_EEEEEEEvNS4_8identityES14_NS15_IS17_S19_NSX_INS5_IJSE_S1A_EEENS5_IJSB_SE_EEEEEEEvS1F_EENS_8epilogue10collective18CollectiveEpilogueINS1L_23Sm100TmaWarpSpecializedILi4ELi2ELi64ELb0ELb0EEEJSG_NS5_IJNSX_ISE_SB_EENSX_INSA_ILi64EEESB_EEEEESH_SI_SH_SI_NS1L_6fusion15FusionCallbacksIS1P_NS1U_17LinearCombinationISH_fSH_fLNS_15FloatRoundStyleE2EEESG_S1T_JEEENS4_5SM1004TMEM4LOAD26SM100_TMEM_LOAD_32dp32b64xES14_NS15_INS16_ILi2ELi4ELi3EEES19_NSX_INS5_IJS1A_S1R_EEENS5_IJS1R_SB_EEEEEEENS4_39AutoVectorizingCopyWithAssumedAlignmentILi128EEENS4_14SM90_TMA_STOREES28_S2A_S2A_EEEvvEEEEvNT_6ParamsE)
        .other          _ZN7cutlass13device_kernelINS_4gemm6kernel13GemmUniversalIN4cute5tupleIJiiiiEEENS1_10collective13CollectiveMmaINS1_35MainloopSm100TmaUmmaWarpSpecializedILi3ELi2ELi2ENS5_IJNS4_1CILi1EEESB_SB_EEEEENS5_IJNSA_ILi128EEENSA_ILi256EEESE_EEENS_12float_e5m2_tENS5_IJlSB_lEEESH_NS5_IJSB_llEEENS4_8TiledMMAINS4_8MMA_AtomIJNS4_10MMA_TraitsINS4_19SM100_MMA_F8F6F4_SSEJSH_SH_fSE_SF_NS4_17integral_constantINS4_4UMMA5MajorELSQ_0EEENSO_ISQ_LSQ_1EEENSO_INSP_7ScaleInELST_0EEESU_EEEEEENS4_6LayoutISC_NS5_IJNSA_ILi0EEESY_SY_EEEEENS5_IJNS4_10UnderscoreES11_S11_EEEEENS4_13SM90_TMA_LOADENS4_14ComposedLayoutINS4_7SwizzleILi3ELi4ELi3EEENS4_18smem_ptr_flag_bitsILi8EEENSX_INS5_IJNSA_ILi8EEESE_EEENS5_IJSE_SB_EEEEEEEvNS4_8identityES14_NS15_IS17_S19_NSX_INS5_IJSE_S1A_EEENS5_IJSB_SE_EEEEEEEvS1F_EENS_8epilogue10collective18CollectiveEpilogueINS1L_23Sm100TmaWarpSpecializedILi4ELi2ELi64ELb0ELb0EEEJSG_NS5_IJNSX_ISE_SB_EENSX_INSA_ILi64EEESB_EEEEESH_SI_SH_SI_NS1L_6fusion15FusionCallbacksIS1P_NS1U_17LinearCombinationISH_fSH_fLNS_15FloatRoundStyleE2EEESG_S1T_JEEENS4_5SM1004TMEM4LOAD26SM100_TMEM_LOAD_32dp32b64xES14_NS15_INS16_ILi2ELi4ELi3EEES19_NSX_INS5_IJS1A_S1R_EEENS5_IJS1R_SB_EEEEEEENS4_39AutoVectorizingCopyWithAssumedAlignmentILi128EEENS4_14SM90_TMA_STOREES28_S2A_S2A_EEEvvEEEEvNT_6ParamsE,@"STO_CUDA_ENTRY STV_DEFAULT"
_ZN7cutlass13device_kernelINS_4gemm6kernel13GemmUniversalIN4cute5tupleIJiiiiEEENS1_10collective13CollectiveMmaINS1_35MainloopSm100TmaUmmaWarpSpecializedILi3ELi2ELi2ENS5_IJNS4_1CILi1EEESB_SB_EEEEENS5_IJNSA_ILi128EEENSA_ILi256EEESE_EEENS_12float_e5m2_tENS5_IJlSB_lEEESH_NS5_IJSB_llEEENS4_8TiledMMAINS4_8MMA_AtomIJNS4_10MMA_TraitsINS4_19SM100_MMA_F8F6F4_SSEJSH_SH_fSE_SF_NS4_17integral_constantINS4_4UMMA5MajorELSQ_0EEENSO_ISQ_LSQ_1EEENSO_INSP_7ScaleInELST_0EEESU_EEEEEENS4_6LayoutISC_NS5_IJNSA_ILi0EEESY_SY_EEEEENS5_IJNS4_10UnderscoreES11_S11_EEEEENS4_13SM90_TMA_LOADENS4_14ComposedLayoutINS4_7SwizzleILi3ELi4ELi3EEENS4_18smem_ptr_flag_bitsILi8EEENSX_INS5_IJNSA_ILi8EEESE_EEENS5_IJSE_SB_EEEEEEEvNS4_8identityES14_NS15_IS17_S19_NSX_INS5_IJSE_S1A_EEENS5_IJSB_SE_EEEEEEEvS1F_EENS_8epilogue10collective18CollectiveEpilogueINS1L_23Sm100TmaWarpSpecializedILi4ELi2ELi64ELb0ELb0EEEJSG_NS5_IJNSX_ISE_SB_EENSX_INSA_ILi64EEESB_EEEEESH_SI_SH_SI_NS1L_6fusion15FusionCallbacksIS1P_NS1U_17LinearCombinationISH_fSH_fLNS_15FloatRoundStyleE2EEESG_S1T_JEEENS4_5SM1004TMEM4LOAD26SM100_TMEM_LOAD_32dp32b64xES14_NS15_INS16_ILi2ELi4ELi3EEES19_NSX_INS5_IJS1A_S1R_EEENS5_IJS1R_SB_EEEEEEENS4_39AutoVectorizingCopyWithAssumedAlignmentILi128EEENS4_14SM90_TMA_STOREES28_S2A_S2A_EEEvvEEEEvNT_6ParamsE:
[----:B------:R-:W1:Y:S01]  /*0000*/  LDC R1, c[0x0][0x37c] ;  /* 0x0000df00ff017b82 */ /* 0x000e620000000800 */
[----:B------:R-:W2:Y:S01]  /*0010*/  S2R R185, SR_TID.X ;  /* 0x0000000000b97919 */ /* 0x000ea20000002100 */
[----:B------:R-:W3:Y:S01]  /*0020*/  LDCU.64 UR4, c[0x0][0x890] ;  /* 0x00011200ff0477ac */ /* 0x000ee20008000a00 */
[----:B------:R-:W-:Y:S02]  /*0030*/  PRMT R171, RZ, 0x7610, R171 ;  /* 0x00007610ffab7816 */ /* 0x000fe400000000ab */
[----:B------:R-:W-:Y:S01]  /*0040*/  ELECT P5, URZ, PT ;  /* 0x0000000000ff782f */ /* 0x000fe200038a0000 */
[----:B------:R-:W4:Y:S01]  /*0050*/  LDCU.64 UR46, c[0x0][0x358] ;  /* 0x00006b00ff2e77ac */ /* 0x000f220008000a00 */
[----:B---3--:R-:W-:-:S04]  /*0060*/  UISETP.NE.U32.AND UP0, UPT, UR4, URZ, UPT ;  /* 0x000000ff0400728c */ /* 0x008fc8000bf05070 */
[----:B------:R-:W-:Y:S01]  /*0070*/  UISETP.NE.AND.EX UP0, UPT, UR5, URZ, UPT, UP0 ;  /* 0x000000ff0500728c */ /* 0x000fe2000bf05300 */
[----:B--2---:R-:W-:-:S05]  /*0080*/  SHF.R.U32.HI R173, RZ, 0x5, R185 ;  /* 0x00000005ffad7819 */ /* 0x004fca00000116b9 */
[----:B------:R-:W2:Y:S02]  /*0090*/  SHFL.IDX PT, R0, R173, RZ, 0x1f ;  /* 0x00001fffad007589 */ /* 0x000ea400000e0000 */
[----:B--2---:R-:W-:Y:S01]  /*00a0*/  R2UR UR8, R0 ;  /* 0x00000000000872ca */ /* 0x004fe200000e0000 */
[----:B-1--4-:R-:W-:-:S14]  /*00b0*/  BRA.U UP0, `(.L_x_0) ;  /* 0x00000001002c7547 */ /* 0x012fdc000b800000 */
[----:B------:R-:W1:Y:S02]  /*00c0*/  LDCU.64 UR6, c[0x0][0x888] ;  /* 0x00011100ff0677ac */ /* 0x000e640008000a00 */
[----:B-1----:R-:W-:-:S04]  /*00d0*/  UISETP.NE.U32.AND UP0, UPT, UR6, URZ, UPT ;  /* 0x000000ff0600728c */ /* 0x002fc8000bf05070 */
[----:B------:R-:W-:-:S09]  /*00e0*/  UISETP.NE.AND.EX UP0, UPT, UR7, URZ, UPT, UP0 ;  /* 0x000000ff0700728c */ /* 0x000fd2000bf05300 */
[----:B------:R-:W-:Y:S05]  /*00f0*/  BRA.U !UP0, `(.L_x_1) ;  /* 0x0000000108107547 */ /* 0x000fea000b800000 */
[----:B------:R-:W1:Y:S02]  /*0100*/  LDC.64 R2, c[0x0][0x888] ;  /* 0x00022200ff027b82 */ /* 0x000e640000000a00 */
[----:B-1----:R1:W5:Y:S01]  /*0110*/  LDG.E R81, desc[UR46][R2.64] ;  /* 0x0000002e02517981 */ /* 0x002362000c1e1900 */
[----:B------:R-:W-:Y:S01]  /*0120*/  HFMA2 R171, -RZ, RZ, 0, 5.9604644775390625e-08 ;  /* 0x00000001ffab7431 */ /* 0x000fe200000001ff */
[----:B------:R-:W-:Y:S05]  /*0130*/  BRA `(.L_x_0) ;  /* 0x00000000000c7947 */ /* 0x000fea0003800000 */
.L_x_1:
[----:B------:R-:W1:Y:S01]  /*0140*/  LDCU UR6, c[0x0][0x880] ;  /* 0x00011000ff0677ac */ /* 0x000e620008000800 */
[----:B------:R-:W-:Y:S01]  /*0150*/  HFMA2 R171, -RZ, RZ, 0, 5.9604644775390625e-08 ;  /* 0x00000001ffab7431 */ /* 0x000fe200000001ff */
[----:B-1----:R-:W-:-:S07]  /*0160*/  MOV R81, UR6 ;  /* 0x0000000600517c02 */ /* 0x002fce0008000f00 */
.L_x_0:
[----:B------:R-:W2:Y:S02]  /*0170*/  LDCU.64 UR6, c[0x0][0x8b0] ;  /* 0x00011600ff0677ac */ /* 0x000ea40008000a00 */
[----:B--2---:R-:W-:-:S04]  /*0180*/  UISETP.NE.U32.AND UP0, UPT, UR6, URZ, UPT ;  /* 0x000000ff0600728c */ /* 0x004fc8000bf05070 */
[----:B------:R-:W-:-:S09]  /*0190*/  UISETP.NE.AND.EX UP0, UPT, UR7, URZ, UPT, UP0 ;  /* 0x000000ff0700728c */ /* 0x000fd2000bf05300 */
[----:B------:R-:W-:Y:S05]  /*01a0*/  BRA.U UP0, `(.L_x_2) ;  /* 0x0000000100247547 */ /* 0x000fea000b800000 */
[----:B------:R-:W2:Y:S02]  /*01b0*/  LDCU.64 UR6, c[0x0][0x8a8] ;  /* 0x00011500ff0677ac */ /* 0x000ea40008000a00 */
[----:B--2---:R-:W-:-:S04]  /*01c0*/  UISETP.NE.U32.AND UP0, UPT, UR6, URZ, UPT ;  /* 0x000000ff0600728c */ /* 0x004fc8000bf05070 */
[----:B------:R-:W-:-:S09]  /*01d0*/  UISETP.NE.AND.EX UP0, UPT, UR7, URZ, UPT, UP0 ;  /* 0x000000ff0700728c */ /* 0x000fd2000bf05300 */
[----:B------:R-:W-:Y:S05]  /*01e0*/  BRA.U !UP0, `(.L_x_3) ;  /* 0x00000001080c7547 */ /* 0x000fea000b800000 */
[----:B------:R-:W2:Y:S02]  /*01f0*/  LDC.64 R78, c[0x0][0x8a8] ;  /* 0x00022a00ff4e7b82 */ /* 0x000ea40000000a00 */
[----:B--2---:R2:W5:Y:S01]  /*0200*/  LDG.E R78, desc[UR46][R78.64] ;  /* 0x0000002e4e4e7981 */ /* 0x004562000c1e1900 */
[----:B------:R-:W-:Y:S05]  /*0210*/  BRA `(.L_x_2) ;  /* 0x0000000000087947 */ /* 0x000fea0003800000 */
.L_x_3:
[----:B------:R-:W2:Y:S02]  /*0220*/  LDCU UR6, c[0x0][0x8a0] ;  /* 0x00011400ff0677ac */ /* 0x000ea40008000800 */
[----:B--2---:R-:W-:Y:S02]  /*0230*/  MOV R78, UR6 ;  /* 0x00000006004e7c02 */ /* 0x004fe40008000f00 */
.L_x_2:
[----:B------:R-:W-:Y:S01]  /*0240*/  IMAD.U32 R0, RZ, RZ, UR8 ;  /* 0x00000008ff007e24 */ /* 0x000fe2000f8e00ff */
[----:B------:R-:W-:Y:S04]  /*0250*/  BSSY.RECONVERGENT B0, `(.L_x_4) ;  /* 0x000000c000007945 */ /* 0x000fe80003800200 */
[C---:B------:R-:W-:Y:S02]  /*0260*/  ISETP.NE.OR P1, PT, R0.reuse, 0x1, !P5 ;  /* 0x000000010000780c */ /* 0x040fe40006f25670 */
[----:B------:R-:W-:-:S11]  /*0270*/  ISETP.NE.OR P0, PT, R0, 0x3, !P5 ;  /* 0x000000030000780c */ /* 0x000fd60006f05670 */
[----:B------:R-:W-:Y:S05]  /*0280*/  @P1 BRA `(.L_x_5) ;  /* 0x0000000000201947 */ /* 0x000fea0003800000 */
[----:B------:R-:W3:Y:S02]  /*0290*/  LDCU.64 UR6, c[0x0][0x348] ;  /* 0x00006900ff0677ac */ /* 0x000ee40008000a00 */
[----:B---3--:R-:W-:Y:S02]  /*02a0*/  UIADD3 UR10, UP1, UPT, UR6, 0x80, URZ ;  /* 0x00000080060a7890 */ /* 0x008fe4000ff3e0ff */
[----:B------:R-:W-:Y:S02]  /*02b0*/  UIADD3 UR6, UP0, UPT, UR6, 0x180, URZ ;  /* 0x0000018006067890 */ /* 0x000fe4000ff1e0ff */
[----:B------:R-:W-:Y:S02]  /*02c0*/  UIADD3.X UR11, UPT, UPT, URZ, UR7, URZ, UP1, !UPT ;  /* 0x00000007ff0b7290 */ /* 0x000fe40008ffe4ff */
[----:B------:R-:W-:-:S07]  /*02d0*/  UIADD3.X UR7, UPT, UPT, URZ, UR7, URZ, UP0, !UPT ;  /* 0x00000007ff077290 */ /* 0x000fce00087fe4ff */
[----:B------:R3:W-:Y:S02]  /*02e0*/  UTMACCTL.PF [UR10] ;  /* 0x000000000a0079b9 */ /* 0x0007e40008040000 */
[----:B------:R3:W-:Y:S02]  /*02f0*/  UTMACCTL.PF [UR6] ;  /* 0x00000000060079b9 */ /* 0x0007e40008040000 */
[----:B---3--:R-:W-:Y:S01]  /*0300*/  NOP ;  /* 0x0000000000007918 */ /* 0x008fe20000000000 */
.L_x_5:
[----:B------:R-:W-:Y:S05]  /*0310*/  BSYNC.RECONVERGENT B0 ;  /* 0x0000000000007941 */ /* 0x000fea0003800200 */
.L_x_4:
[----:B------:R-:W-:Y:S04]  /*0320*/  BSSY.RECONVERGENT B0, `(.L_x_6) ;  /* 0x000000a000007945 */ /* 0x000fe80003800200 */
        /* <DEDUP_REMOVED lines=9> */
.L_x_7:
[----:B------:R-:W-:Y:S05]  /*03c0*/  BSYNC.RECONVERGENT B0 ;  /* 0x0000000000007941 */ /* 0x000fea0003800200 */
.L_x_6:
[----:B------:R-:W3:Y:S01]  /*03d0*/  LDCU.64 UR6, c[0x0][0x888] ;  /* 0x00011100ff0677ac */ /* 0x000ee20008000a00 */
[----:B------:R-:W-:Y:S02]  /*03e0*/  UISETP.EQ.U32.AND UP1, UPT, UR4, URZ, UPT ;  /* 0x000000ff0400728c */ /* 0x000fe4000bf22070 */
[----:B------:R-:W-:Y:S02]  /*03f0*/  UPLOP3.LUT UP2, UPT, UPT, UPT, UPT, 0x80, 0x8 ;  /* 0x000000000008789c */ /* 0x000fe40003f4f070 */
[----:B---3--:R-:W-:-:S04]  /*0400*/  UISETP.NE.U32.AND UP0, UPT, UR6, URZ, UPT ;  /* 0x000000ff0600728c */ /* 0x008fc8000bf05070 */
[----:B------:R-:W-:-:S04]  /*0410*/  UISETP.NE.AND.EX UP0, UPT, UR7, URZ, UPT, UP0 ;  /* 0x000000ff0700728c */ /* 0x000fc8000bf05300 */
[----:B------:R-:W-:-:S04]  /*0420*/  UISETP.EQ.OR.EX UP3, UPT, UR5, URZ, !UP0, UP1 ;  /* 0x000000ff0500728c */ /* 0x000fc8000c762710 */
[----:B------:R-:W-:-:S05]  /*0430*/  UP2UR UR50, UPR, URZ, 0x8 ;  /* 0x00000008ff327883 */ /* 0x000fca0008000000 */
[----:B------:R-:W-:Y:S07]  /*0440*/  BRA.U !UP3, `(.L_x_8) ;  /* 0x000000010b207547 */ /* 0x000fee000b800000 */
[----:B------:R-:W-:Y:S01]  /*0450*/  UISETP.NE.U32.AND UP2, UPT, UR4, URZ, UPT ;  /* 0x000000ff0400728c */ /* 0x000fe2000bf45070 */
[----:B-----5:R-:W-:Y:S01]  /*0460*/  FSETP.NEU.AND P0, PT, R81, RZ, PT ;  /* 0x000000ff5100720b */ /* 0x020fe20003f0d000 */
[----:B------:R-:W-:Y:S02]  /*0470*/  USEL UR4, URZ, 0xffffffff, UP0 ;  /* 0xffffffffff047887 */ /* 0x000fe40008000000 */
[----:B------:R-:W-:-:S10]  /*0480*/  UISETP.NE.AND.EX UP2, UPT, UR5, URZ, UPT, UP2 ;  /* 0x000000ff0500728c */ /* 0x000fd4000bf45320 */
[----:B------:R-:W-:Y:S01]  /*0490*/  VOTEU.ANY UP1, P0 ;  /* 0x0000000000ff7886 */ /* 0x000fe20000020100 */
[----:B------:R-:W-:-:S04]  /*04a0*/  @!UP2 USEL UR4, URZ, 0xffffffff, UP1 ;  /* 0xffffffffff04a887 */ /* 0x000fc80008800000 */
[----:B------:R-:W-:-:S04]  /*04b0*/  ULOP3.LUT UR4, UR4, 0x1, URZ, 0xc0, !UPT ;  /* 0x0000000104047892 */ /* 0x000fc8000f8ec0ff */
[----:B------:R-:W-:-:S11]  /*04c0*/  UISETP.NE.U32.AND UP2, UPT, UR4, 0x1, UPT ;  /* 0x000000010400788c */ /* 0x000fd6000bf45070 */
.L_x_8:
[----:B-1----:R-:W1:Y:S01]  /*04d0*/  SHFL.IDX PT, R2, R173, RZ, 0x1f ;  /* 0x00001fffad027589 */ /* 0x002e6200000e0000 */
[----:B------:R-:W-:-:S04]  /*04e0*/  UISETP.NE.AND UP1, UPT, UR8, 0x2, UPT ;  /* 0x000000020800788c */ /* 0x000fc8000bf25270 */
[----:B------:R-:W-:Y:S01]  /*04f0*/  USEL UR6, URZ, 0x1, UP1 ;  /* 0x00000001ff067887 */ /* 0x000fe20008800000 */
[----:B-1----:R-:W-:-:S13]  /*0500*/  ISETP.NE.AND P0, PT, R2, RZ, PT ;  /* 0x000000ff0200720c */ /* 0x002fda0003f05270 */
[----:B------:R-:W-:Y:S05]  /*0510*/  @P0 BRA `(.L_x_9) ;  /* 0x0000000000400947 */ /* 0x000fea0003800000 */
[----:B------:R-:W1:Y:S01]  /*0520*/  S2UR UR5, SR_CgaCtaId ;  /* 0x00000000000579c3 */ /* 0x000e620000008800 */
[----:B------:R-:W-:Y:S01]  /*0530*/  UMOV UR7, 0x400 ;  /* 0x0000040000077882 */ /* 0x000fe20000000000 */
[----:B------:R-:W-:Y:S01]  /*0540*/  UMOV UR4, 0x1 ;  /* 0x0000000100047882 */ /* 0x000fe20000000000 */
[----:B------:R-:W-:Y:S01]  /*0550*/  ELECT P0, URZ, PT ;  /* 0x0000000000ff782f */ /* 0x000fe20003800000 */
[----:B------:R-:W-:-:S04]  /*0560*/  UIADD3 UR10, UPT, UPT, -UR4, 0x100000, URZ ;  /* 0x00100000040a7890 */ /* 0x000fc8000fffe1ff */
[----:B------:R-:W-:Y:S02]  /*0570*/  USHF.L.U32 UR11, UR10, 0xb, URZ ;  /* 0x0000000b0a0b7899 */ /* 0x000fe400080006ff */
[----:B------:R-:W-:Y:S02]  /*0580*/  USHF.L.U32 UR10, UR10, 0x1, URZ ;  /* 0x000000010a0a7899 */ /* 0x000fe400080006ff */
[----:B-1----:R-:W-:Y:S01]  /*0590*/  ULEA UR5, UR5, UR7, 0x18 ;  /* 0x0000000705057291 */ /* 0x002fe2000f8ec0ff */
[----:B------:R-:W1:Y:S11]  /*05a0*/  FENCE.VIEW.ASYNC.S ;  /* 0x00000000000073c6 */ /* 0x000e760000000000 */
[----:B-1----:R1:W3:Y:S01]  /*05b0*/  SYNCS.EXCH.64 URZ, [UR5], UR10 ;  /* 0x0000000a05ff75b2 */ /* 0x0022e20008000100 */
[----:B------:R1:W4:Y:S01]  /*05c0*/  SYNCS.EXCH.64 URZ, [UR5+0x18], UR10 ;  /* 0x0000180a05ff75b2 */ /* 0x0003220008000100 */
[----:B------:R1:W1:Y:S01]  /*05d0*/  SYNCS.EXCH.64 URZ, [UR5+0x8], UR10 ;  /* 0x0000080a05ff75b2 */ /* 0x0002620008000100 */
[----:B------:R1:W1:Y:S01]  /*05e0*/  SYNCS.EXCH.64 URZ, [UR5+0x20], UR10 ;  /* 0x0000200a05ff75b2 */ /* 0x0002620008000100 */
[----:B------:R1:W1:Y:S01]  /*05f0*/  SYNCS.EXCH.64 URZ, [UR5+0x10], UR10 ;  /* 0x0000100a05ff75b2 */ /* 0x0002620008000100 */
[----:B------:R1:W1:Y:S01]  /*0600*/  SYNCS.EXCH.64 URZ, [UR5+0x28], UR10 ;  /* 0x0000280a05ff75b2 */ /* 0x0002620008000100 */
[----:B------:R-:W-:Y:S01]  /*0610*/  NOP ;  /* 0x0000000000007918 */ /* 0x000fe20000000000 */
.L_x_9:
[----:B------:R-:W2:Y:S01]  /*0620*/  SHFL.IDX PT, R2, R173, RZ, 0x1f ;  /* 0x00001fffad027589 */ /* 0x000ea200000e0000 */
[----:B------:R-:W-:Y:S01]  /*0630*/  NOP ;  /* 0x0000000000007918 */ /* 0x000fe20000000000 */
[----:B--2---:R-:W-:-:S13]  /*0640*/  ISETP.NE.AND P0, PT, R2, 0x1, PT ;  /* 0x000000010200780c */ /* 0x004fda0003f05270 */
[----:B------:R-:W-:Y:S05]  /*0650*/  @P0 BRA `(.L_x_10) ;  /* 0x0000000000580947 */ /* 0x000fea0003800000 */
[----:B------:R-:W2:Y:S01]  /*0660*/  S2UR UR7, SR_CgaCtaId ;  /* 0x00000000000779c3 */ /* 0x000ea20000008800 */
[----:B------:R-:W-:Y:S01]  /*0670*/  UMOV UR9, 0x400 ;  /* 0x0000040000097882 */ /* 0x000fe20000000000 */
[----:B-1----:R-:W-:Y:S01]  /*0680*/  UMOV UR5, 0x20 ;  /* 0x0000002000057882 */ /* 0x002fe20000000000 */
[----:B------:R-:W-:Y:S01]  /*0690*/  UMOV UR4, 0x80 ;  /* 0x0000008000047882 */ /* 0x000fe20000000000 */
[----:B------:R-:W-:-:S04]  /*06a0*/  UIADD3 UR10, UPT, UPT, -UR5, 0x100000, URZ ;  /* 0x00100000050a7890 */ /* 0x000fc8000fffe1ff */
[----:B------:R-:W-:Y:S02]  /*06b0*/  USHF.L.U32 UR11, UR10, 0xb, URZ ;  /* 0x0000000b0a0b7899 */ /* 0x000fe400080006ff */
[----:B------:R-:W-:Y:S02]  /*06c0*/  USHF.L.U32 UR10, UR10, 0x1, URZ ;  /* 0x000000010a0a7899 */ /* 0x000fe400080006ff */
[----:B------:R-:W-:-:S04]  /*06d0*/  UIADD3 UR4, UPT, UPT, -UR4, 0x100000, URZ ;  /* 0x0010000004047890 */ /* 0x000fc8000fffe1ff */
[----:B------:R-:W-:Y:S02]  /*06e0*/  USHF.L.U32 UR5, UR4, 0xb, URZ ;  /* 0x0000000b04057899 */ /* 0x000fe400080006ff */
[----:B------:R-:W-:Y:S01]  /*06f0*/  USHF.L.U32 UR4, UR4, 0x1, URZ ;  /* 0x0000000104047899 */ /* 0x000fe200080006ff */
[----:B------:R-:W-:Y:S01]  /*0700*/  ELECT P0, URZ, PT ;  /* 0x0000000000ff782f */ /* 0x000fe20003800000 */
[----:B--2---:R-:W-:Y:S01]  /*0710*/  ULEA UR7, UR7, UR9, 0x18 ;  /* 0x0000000907077291 */ /* 0x004fe2000f8ec0ff */
[----:B------:R-:W1:Y:S11]  /*0720*/  FENCE.VIEW.ASYNC.S ;  /* 0x00000000000073c6 */ /* 0x000e760000000000 */
[----:B-1----:R2:W1:Y:S01]  /*0730*/  SYNCS.EXCH.64 URZ, [UR7+0x30], UR10 ;  /* 0x0000300a07ff75b2 */ /* 0x0024620008000100 */
[----:B------:R2:W1:Y:S01]  /*0740*/  SYNCS.EXCH.64 URZ, [UR7+0x50], UR4 ;  /* 0x0000500407ff75b2 */ /* 0x0004620008000100 */
[----:B------:R2:W1:Y:S01]  /*0750*/  SYNCS.EXCH.64 URZ, [UR7+0x38], UR10 ;  /* 0x0000380a07ff75b2 */ /* 0x0004620008000100 */
[----:B------:R2:W1:Y:S01]  /*0760*/  SYNCS.EXCH.64 URZ, [UR7+0x58], UR4 ;  /* 0x0000580407ff75b2 */ /* 0x0004620008000100 */
[----:B------:R2:W1:Y:S01]  /*0770*/  SYNCS.EXCH.64 URZ, [UR7+0x40], UR10 ;  /* 0x0000400a07ff75b2 */ /* 0x0004620008000100 */
[----:B------:R2:W1:Y:S01]  /*0780*/  SYNCS.EXCH.64 URZ, [UR7+0x60], UR4 ;  /* 0x0000600407ff75b2 */ /* 0x0004620008000100 */
[----:B------:R2:W1:Y:S01]  /*0790*/  SYNCS.EXCH.64 URZ, [UR7+0x48], UR10 ;  /* 0x0000480a07ff75b2 */ /* 0x0004620008000100 */
[----:B------:R2:W1:Y:S02]  /*07a0*/  SYNCS.EXCH.64 URZ, [UR7+0x68], UR4 ;  /* 0x0000680407ff75b2 */ /* 0x0004640008000100 */
[----:B--2---:R-:W-:Y:S01]  /*07b0*/  NOP ;  /* 0x0000000000007918 */ /* 0x004fe20000000000 */
.L_x_10:
[----:B------:R-:W2:Y:S01]  /*07c0*/  SHFL.IDX PT, R2, R173, RZ, 0x1f ;  /* 0x00001fffad027589 */ /* 0x000ea200000e0000 */
[----:B------:R-:W-:Y:S01]  /*07d0*/  NOP ;  /* 0x0000000000007918 */ /* 0x000fe20000000000 */
[----:B--2---:R-:W-:-:S13]  /*07e0*/  ISETP.NE.AND P0, PT, R2, 0x3, PT ;  /* 0x000000030200780c */ /* 0x004fda0003f05270 */
[----:B------:R-:W-:Y:S05]  /*07f0*/  @P0 BRA `(.L_x_11) ;  /* 0x0000000000300947 */ /* 0x000fea0003800000 */
[----:B-1----:R-:W1:Y:S01]  /*0800*/  S2UR UR5, SR_CgaCtaId ;  /* 0x00000000000579c3 */ /* 0x002e620000008800 */
        /* <DEDUP_REMOVED lines=8> */
[----:B-1----:R2:W1:Y:S01]  /*0890*/  SYNCS.EXCH.64 URZ, [UR5+0x70], UR10 ;  /* 0x0000700a05ff75b2 */ /* 0x0024620008000100 */
[----:B------:R2:W1:Y:S02]  /*08a0*/  SYNCS.EXCH.64 URZ, [UR5+0x78], UR10 ;  /* 0x0000780a05ff75b2 */ /* 0x0004640008000100 */
[----:B--2---:R-:W-:Y:S01]  /*08b0*/  NOP ;  /* 0x0000000000007918 */ /* 0x004fe20000000000 */
.L_x_11:
[----:B------:R-:W2:Y:S01]  /*08c0*/  SHFL.IDX PT, R2, R173, RZ, 0x1f ;  /* 0x00001fffad027589 */ /* 0x000ea200000e0000 */
[----:B------:R-:W-:Y:S01]  /*08d0*/  NOP ;  /* 0x0000000000007918 */ /* 0x000fe20000000000 */
[----:B--2---:R-:W-:-:S13]  /*08e0*/  ISETP.NE.AND P0, PT, R2, 0x4, PT ;  /* 0x000000040200780c */ /* 0x004fda0003f05270 */
[----:B------:R-:W-:Y:S05]  /*08f0*/  @P0 BRA `(.L_x_12) ;  /* 0x00000000004c0947 */ /* 0x000fea0003800000 */
[----:B-1----:R-:W1:Y:S01]  /*0900*/  S2UR UR5, SR_CgaCtaId ;  /* 0x00000000000579c3 */ /* 0x002e620000008800 */
[----:B------:R-:W-:Y:S01]  /*0910*/  UMOV UR9, 0x100 ;  /* 0x0000010000097882 */ /* 0x000fe20000000000 */
[----:B------:R-:W-:Y:S01]  /*0920*/  UMOV UR7, 0x400 ;  /* 0x0000040000077882 */ /* 0x000fe20000000000 */
[----:B------:R-:W-:Y:S01]  /*0930*/  USEL UR9, UR9, 0xe0, UP2 ;  /* 0x000000e009097887 */ /* 0x000fe20009000000 */
[----:B------:R-:W-:Y:S01]  /*0940*/  UMOV UR4, 0x1 ;  /* 0x0000000100047882 */ /* 0x000fe20000000000 */
[----:B------:R-:W-:Y:S01]  /*0950*/  ELECT P0, URZ, PT ;  /* 0x0000000000ff782f */ /* 0x000fe20003800000 */
[----:B------:R-:W-:-:S04]  /*0960*/  UIADD3 UR10, UPT, UPT, -UR4, 0x100000, URZ ;  /* 0x00100000040a7890 */ /* 0x000fc8000fffe1ff */
[----:B------:R-:W-:Y:S02]  /*0970*/  USHF.L.U32 UR11, UR10, 0xb, URZ ;  /* 0x0000000b0a0b7899 */ /* 0x000fe400080006ff */
[----:B------:R-:W-:Y:S02]  /*0980*/  USHF.L.U32 UR10, UR10, 0x1, URZ ;  /* 0x000000010a0a7899 */ /* 0x000fe400080006ff */
[----:B------:R-:W-:-:S04]  /*0990*/  UIADD3 UR12, UPT, UPT, -UR9, 0x100000, URZ ;  /* 0x00100000090c7890 */ /* 0x000fc8000fffe1ff */
[----:B------:R-:W-:Y:S02]  /*09a0*/  USHF.L.U32 UR13, UR12, 0xb, URZ ;  /* 0x0000000b0c0d7899 */ /* 0x000fe400080006ff */
[----:B------:R-:W-:Y:S02]  /*09b0*/  USHF.L.U32 UR12, UR12, 0x1, URZ ;  /* 0x000000010c0c7899 */ /* 0x000fe400080006ff */
[----:B-1----:R-:W-:Y:S01]  /*09c0*/  ULEA UR5, UR5, UR7, 0x18 ;  /* 0x0000000705057291 */ /* 0x002fe2000f8ec0ff */
[----:B------:R-:W1:Y:S11]  /*09d0*/  FENCE.VIEW.ASYNC.S ;  /* 0x00000000000073c6 */ /* 0x000e760000000000 */
[----:B-1----:R2:W1:Y:S01]  /*09e0*/  SYNCS.EXCH.64 URZ, [UR5+0x80], UR10 ;  /* 0x0000800a05ff75b2 */ /* 0x0024620008000100 */
[----:B------:R2:W1:Y:S01]  /*09f0*/  SYNCS.EXCH.64 URZ, [UR5+0x90], UR12 ;  /* 0x0000900c05ff75b2 */ /* 0x0004620008000100 */
[----:B------:R2:W1:Y:S01]  /*0a00*/  SYNCS.EXCH.64 URZ, [UR5+0x88], UR10 ;  /* 0x0000880a05ff75b2 */ /* 0x0004620008000100 */
[----:B------:R2:W1:Y:S02]  /*0a10*/  SYNCS.EXCH.64 URZ, [UR5+0x98], UR12 ;  /* 0x0000980c05ff75b2 */ /* 0x0004640008000100 */
[----:B--2---:R-:W-:Y:S01]  /*0a20*/  NOP ;  /* 0x0000000000007918 */ /* 0x004fe20000000000 */
.L_x_12:
        /* <DEDUP_REMOVED lines=20> */
[----:B------:R2:W1:Y:S02]  /*0b70*/  SYNCS.EXCH.64 URZ, [UR7+0xb8], UR4 ;  /* 0x0000b80407ff75b2 */ /* 0x0004640008000100 */
[----:B--2---:R-:W-:Y:S01]  /*0b80*/  NOP ;  /* 0x0000000000007918 */ /* 0x004fe20000000000 */
.L_x_13:
        /* <DEDUP_REMOVED lines=18> */
.L_x_14:
[----:B-1----:R-:W1:Y:S01]  /*0cb0*/  S2UR UR5, SR_CTAID.X ;  /* 0x00000000000579c3 */ /* 0x002e620000002500 */
[----:B------:R-:W-:-:S05]  /*0cc0*/  CS2R.32 R170, SR_CgaSize ;  /* 0x0000000000aa7805 */ /* 0x000fca0000008a00 */
[----:B------:R-:W-:-:S05]  /*0cd0*/  IMAD R170, R170, -0xa0, RZ ;  /* 0xffffff60aaaa7824 */ /* 0x000fca00078e02ff */
[----:B------:R-:W-:-:S14]  /*0ce0*/  R2UR UR9, R170 ;  /* 0x00000000aa0972ca */ /* 0x000fdc00000e0000 */
[----:B------:R-:W2:Y:S01]  /*0cf0*/  LDCU UR9, c[0x0][UR9+0x2b0] ;  /* 0x00005600090977ac */ /* 0x000ea20008000800 */
[----:B------:R-:W-:Y:S01]  /*0d00*/  NOP ;  /* 0x0000000000007918 */ /* 0x000fe20000000000 */
[----:B------:R-:W-:-:S05]  /*0d10*/  CS2R.32 R170, SR_CgaSize ;  /* 0x0000000000aa7805 */ /* 0x000fca0000008a00 */
[----:B------:R-:W-:-:S05]  /*0d20*/  IMAD R170, R170, -0xa0, RZ ;  /* 0xffffff60aaaa7824 */ /* 0x000fca00078e02ff */
[----:B------:R-:W-:-:S14]  /*0d30*/  R2UR UR7, R170 ;  /* 0x00000000aa0772ca */ /* 0x000fdc00000e0000 */
[----:B------:R-:W3:Y:S01]  /*0d40*/  LDCU UR7, c[0x0][UR7+0x2b4] ;  /* 0x00005680070777ac */ /* 0x000ee20008000800 */
[----:B------:R-:W4:Y:S08]  /*0d50*/  S2UR UR4, SR_CTAID.Y ;  /* 0x00000000000479c3 */ /* 0x000f300000002600 */
[----:B------:R-:W3:Y:S01]  /*0d60*/  LDC R9, c[0x0][0xb24] ;  /* 0x0002c900ff097b82 */ /* 0x000ee20000000800 */
[----:B-1----:R-:W-:-:S02]  /*0d70*/  I2FP.F32.U32 R5, UR5 ;  /* 0x0000000500057c45 */ /* 0x002fc40008201000 */
[----:B------:R-:W-:-:S05]  /*0d80*/  CS2R.32 R3, SR_CgaSize ;  /* 0x0000000000037805 */ /* 0x000fca0000008a00 */
[----:B------:R-:W-:-:S06]  /*0d90*/  IMAD R3, R3, -0xa0, RZ ;  /* 0xffffff6003037824 */ /* 0x000fcc00078e02ff */
[----:B------:R-:W1:Y:S01]  /*0da0*/  LDC R3, c[0x0][R3+0x2a0] ;  /* 0x0000a80003037b82 */ /* 0x000e620000000800 */
[----:B------:R-:W-:Y:S01]  /*0db0*/  MOV R21, UR5 ;  /* 0x0000000500157c02 */ /* 0x000fe20008000f00 */
[----:B--2---:R-:W-:Y:S01]  /*0dc0*/  FMUL R5, R5, UR9 ;  /* 0x0000000905057c20 */ /* 0x004fe20008400000 */
[----:B----4-:R-:W-:Y:S02]  /*0dd0*/  I2FP.F32.U32 R4, UR4 ;  /* 0x0000000400047c45 */ /* 0x010fe40008201000 */
[----:B------:R-:W-:-:S05]  /*0de0*/  CS2R.32 R2, SR_CgaSize ;  /* 0x0000000000027805 */ /* 0x000fca0000008a00 */
[----:B------:R-:W-:-:S06]  /*0df0*/  IMAD R2, R2, -0xa0, RZ ;  /* 0xffffff6002027824 */ /* 0x000fcc00078e02ff */
[----:B------:R-:W2:Y:S01]  /*0e00*/  LDC R2, c[0x0][R2+0x2a4] ;  /* 0x0000a90002027b82 */ /* 0x000ea20000000800 */
[----:B------:R-:W4:Y:S01]  /*0e10*/  F2I.U32.TRUNC.NTZ R170, R5 ;  /* 0x0000000500aa7305 */ /* 0x000f22000020f000 */
[----:B------:R-:W-:Y:S01]  /*0e20*/  MOV R20, UR4 ;  /* 0x0000000400147c02 */ /* 0x000fe20008000f00 */
[----:B---3--:R-:W-:-:S05]  /*0e30*/  FMUL R4, R4, UR7 ;  /* 0x0000000704047c20 */ /* 0x008fca0008400000 */
[----:B------:R-:W-:Y:S01]  /*0e40*/  BAR.SYNC.DEFER_BLOCKING 0x0 ;  /* 0x0000000000007b1d */ /* 0x000fe20000010000 */
[----:B------:R-:W-:-:S05]  /*0e50*/  ISETP.GE.AND P0, PT, R9, 0x1, PT ;  /* 0x000000010900780c */ /* 0x000fca0003f06270 */
[----:B------:R-:W3:Y:S02]  /*0e60*/  F2I.U32.TRUNC.NTZ R147, R4 ;  /* 0x0000000400937305 */ /* 0x000ee4000020f000 */
[----:B------:R-:W2:Y:S01]  /*0e70*/  S2UR UR36, SR_CTAID.Z ;  /* 0x00000000002479c3 */ /* 0x000ea20000002700 */
[----:B----4-:R-:W-:-:S05]  /*0e80*/  IADD3 R170, PT, PT, -R170, RZ, RZ ;  /* 0x000000ffaaaa7210 */ /* 0x010fca0007ffe1ff */
[----:B-1----:R-:W-:Y:S01]  /*0e90*/  IMAD R170, R3, R170, UR5 ;  /* 0x0000000503aa7e24 */ /* 0x002fe2000f8e02aa */
[----:B---3--:R-:W-:-:S05]  /*0ea0*/  IADD3 R147, PT, PT, -R147, RZ, RZ ;  /* 0x000000ff93937210 */ /* 0x008fca0007ffe1ff */
[----:B--2---:R-:W-:Y:S01]  /*0eb0*/  IMAD R147, R2, R147, UR4 ;  /* 0x0000000402937e24 */ /* 0x004fe2000f8e0293 */
[----:B------:R-:W-:Y:S06]  /*0ec0*/  @!P0 BRA `(.L_x_15) ;  /* 0x0000000000b88947 */ /* 0x000fec0003800000 */
[----:B------:R-:W1:Y:S01]  /*0ed0*/  LDC.64 R4, c[0x0][0xb18] ;  /* 0x0002c600ff047b82 */ /* 0x000e620000000a00 */
[----:B------:R-:W-:-:S07]  /*0ee0*/  ISETP.NE.AND P0, PT, R9, 0x1, PT ;  /* 0x000000010900780c */ /* 0x000fce0003f05270 */
[----:B------:R-:W2:Y:S08]  /*0ef0*/  LDC R10, c[0x0][0xb0c] ;  /* 0x0002c300ff0a7b82 */ /* 0x000eb00000000800 */
[----:B------:R-:W3:Y:S08]  /*0f00*/  LDC R11, c[0x0][0x370] ;  /* 0x0000dc00ff0b7b82 */ /* 0x000ef00000000800 */
[----:B------:R-:W4:Y:S01]  /*0f10*/  LDC R12, c[0x0][0x374] ;  /* 0x0000dd00ff0c7b82 */ /* 0x000f220000000800 */
[----:B-1----:R-:W-:-:S07]  /*0f20*/  ISETP.NE.AND P1, PT, R4, 0x1, PT ;  /* 0x000000010400780c */ /* 0x002fce0003f25270 */
[----:B------:R-:W3:Y:S01]  /*0f30*/  LDC.64 R6, c[0x0][0xb10] ;  /* 0x0002c400ff067b82 */ /* 0x000ee20000000a00 */
[----:B--2---:R-:W-:-:S07]  /*0f40*/  ISETP.NE.AND P2, PT, R10, 0x1, PT ;  /* 0x000000010a00780c */ /* 0x004fce0003f45270 */
[----:B------:R-:W1:Y:S08]  /*0f50*/  LDC R8, c[0x0][0xb20] ;  /* 0x0002c800ff087b82 */ /* 0x000e700000000800 */
[----:B------:R-:W2:Y:S01]  /*0f60*/  LDC.64 R2, c[0x0][0xb28] ;  /* 0x0002ca00ff027b82 */ /* 0x000ea20000000a00 */
[----:B----4-:R-:W-:-:S04]  /*0f70*/  IMAD.HI.U32 R13, R12, R5, RZ ;  /* 0x000000050c0d7227 */ /* 0x010fc800078e00ff */
[----:B------:R-:W-:-:S04]  /*0f80*/  IMAD.HI.U32 R5, R20, R5, RZ ;  /* 0x0000000514057227 */ /* 0x000fc800078e00ff */
[----:B---3--:R-:W-:-:S04]  /*0f90*/  IMAD.HI.U32 R14, R11, R6, RZ ;  /* 0x000000060b0e7227 */ /* 0x008fc800078e00ff */
[C---:B------:R-:W-:Y:S01]  /*0fa0*/  IMAD.HI.U32 R16, R21.reuse, R6, RZ ;  /* 0x0000000615107227 */ /* 0x040fe200078e00ff */
[-C--:B------:R-:W-:Y:S02]  /*0fb0*/  @P2 SHF.R.U32.HI R11, RZ, R7.reuse, R14 ;  /* 0x00000007ff0b2219 */ /* 0x080fe4000001160e */
[-C--:B-1----:R-:W-:Y:S02]  /*0fc0*/  @P1 SHF.R.U32.HI R12, RZ, R8.reuse, R13 ;  /* 0x00000008ff0c1219 */ /* 0x082fe4000001160d */
[----:B------:R-:W-:Y:S02]  /*0fd0*/  SHF.R.U32.HI R5, RZ, R8, R5 ;  /* 0x00000008ff057219 */ /* 0x000fe40000011605 */
[----:B------:R-:W-:Y:S02]  /*0fe0*/  SHF.R.U32.HI R16, RZ, R7, R16 ;  /* 0x00000007ff107219 */ /* 0x000fe40000011610 */
[----:B------:R-:W-:Y:S01]  /*0ff0*/  SEL R5, R20, R5, !P1 ;  /* 0x0000000514057207 */ /* 0x000fe20004800000 */
[----:B--2---:R-:W-:Y:S01]  /*1000*/  IMAD.HI.U32 R14, R12, R2, RZ ;  /* 0x000000020c0e7227 */ /* 0x004fe200078e00ff */
[----:B------:R-:W-:-:S02]  /*1010*/  SEL R7, R21, R16, !P2 ;  /* 0x0000001015077207 */ /* 0x000fc40005000000 */
[----:B------:R-:W-:Y:S01]  /*1020*/  IADD3 R13, PT, PT, -R5, RZ, RZ ;  /* 0x000000ff050d7210 */ /* 0x000fe20007ffe1ff */
[----:B------:R-:W-:Y:S01]  /*1030*/  IMAD.HI.U32 R6, R11, R2, RZ ;  /* 0x000000020b067227 */ /* 0x000fe200078e00ff */
[----:B------:R-:W-:-:S03]  /*1040*/  @P0 SHF.R.U32.HI R12, RZ, R3, R14 ;  /* 0x00000003ff0c0219 */ /* 0x000fc6000001160e */
[----:B------:R-:W-:Y:S01]  /*1050*/  IMAD R13, R4, R13, R20 ;  /* 0x0000000d040d7224 */ /* 0x000fe200078e0214 */
[----:B------:R-:W-:Y:S01]  /*1060*/  @P0 SHF.R.U32.HI R11, RZ, R3, R6 ;  /* 0x00000003ff0b0219 */ /* 0x000fe20000011606 */
[----:B------:R-:W-:-:S04]  /*1070*/  IMAD R12, R12, R9, RZ ;  /* 0x000000090c0c7224 */ /* 0x000fc800078e02ff */
[----:B------:R-:W-:Y:S01]  /*1080*/  IMAD R6, R11, R9, RZ ;  /* 0x000000090b067224 */ /* 0x000fe200078e02ff */
[----:B------:R-:W-:-:S04]  /*1090*/  ISETP.GE.AND P1, PT, R5, R12, PT ;  /* 0x0000000c0500720c */ /* 0x000fc80003f26270 */
[----:B------:R-:W-:Y:S01]  /*10a0*/  ISETP.GE.OR P1, PT, R7, R6, P1 ;  /* 0x000000060700720c */ /* 0x000fe20000f26670 */
[----:B------:R-:W-:-:S05]  /*10b0*/  IMAD.HI.U32 R6, R5, R2, RZ ;  /* 0x0000000205067227 */ /* 0x000fca00078e00ff */
[----:B------:R-:W-:-:S04]  /*10c0*/  SHF.R.U32.HI R6, RZ, R3, R6 ;  /* 0x00000003ff067219 */ /* 0x000fc80000011606 */
[----:B------:R-:W-:-:S03]  /*10d0*/  SEL R6, R5, R6, !P0 ;  /* 0x0000000605067207 */ /* 0x000fc60004000000 */
[----:B------:R-:W-:Y:S01]  /*10e0*/  @!P1 IMAD.HI.U32 R8, R7, R2, RZ ;  /* 0x0000000207089227 */ /* 0x000fe200078e00ff */
[----:B------:R-:W-:-:S04]  /*10f0*/  IADD3 R2, PT, PT, -R6, RZ, RZ ;  /* 0x000000ff06027210 */ /* 0x000fc80007ffe1ff */
[----:B------:R-:W-:Y:S01]  /*1100*/  @!P1 SHF.R.U32.HI R8, RZ, R3, R8 ;  /* 0x00000003ff089219 */ /* 0x000fe20000011608 */
[----:B------:R-:W-:-:S03]  /*1110*/  IMAD R2, R9, R2, R5 ;  /* 0x0000000209027224 */ /* 0x000fc600078e0205 */
[----:B------:R-:W-:-:S05]  /*1120*/  @!P1 SEL R3, R7, R8, !P0 ;  /* 0x0000000807039207 */ /* 0x000fca0004000000 */
[--C-:B------:R-:W-:Y:S02]  /*1130*/  @!P1 IMAD.IADD R6, R6, 0x1, -R3.reuse ;  /* 0x0000000106069824 */ /* 0x100fe400078e0a03 */
[----:B------:R-:W-:Y:S01]  /*1140*/  @!P1 IMAD R3, R2, R11, R3 ;  /* 0x0000000b02039224 */ /* 0x000fe200078e0203 */
[----:B------:R-:W-:Y:S01]  /*1150*/  IADD3 R2, PT, PT, -R7, RZ, RZ ;  /* 0x000000ff07027210 */ /* 0x000fe20007ffe1ff */
[----:B------:R-:W-:Y:S02]  /*1160*/  @!P1 IMAD R5, R6, R9, R7 ;  /* 0x0000000906059224 */ /* 0x000fe400078e0207 */
[----:B------:R-:W-:Y:S02]  /*1170*/  @!P1 IMAD.MOV.U32 R7, RZ, RZ, R3 ;  /* 0x000000ffff079224 */ /* 0x000fe400078e0003 */
[----:B------:R-:W-:Y:S02]  /*1180*/  IMAD R2, R10, R2, R21 ;  /* 0x000000020a027224 */ /* 0x000fe400078e0215 */
[----:B------:R-:W-:-:S02]  /*1190*/  IMAD R20, R5, R4, R13 ;  /* 0x0000000405147224 */ /* 0x000fc400078e020d */
[----:B------:R-:W-:Y:S02]  /*11a0*/  IMAD R21, R7, R10, R2 ;  /* 0x0000000a07157224 */ /* 0x000fe400078e0202 */
.L_x_15:
[----:B------:R-:W1:Y:S01]  /*11b0*/  LDCU UR4, c[0x0][0xb30] ;  /* 0x00016600ff0477ac */ /* 0x000e620008000800 */
[----:B------:R-:W2:Y:S08]  /*11c0*/  S2UR UR37, SR_CgaCtaId ;  /* 0x00000000002579c3 */ /* 0x000eb00000008800 */
[----:B------:R-:W3:Y:S01]  /*11d0*/  LDC R72, c[0x0][0xb24] ;  /* 0x0002c900ff487b82 */ /* 0x000ee20000000800 */
[----:B-1----:R-:W-:-:S09]  /*11e0*/  UISETP.NE.AND UP1, UPT, UR4, 0x1, UPT ;  /* 0x000000010400788c */ /* 0x002fd2000bf25270 */
[----:B--2---:R-:W-:Y:S05]  /*11f0*/  BRA.U UP1, `(.L_x_16) ;  /* 0x0000000101407547 */ /* 0x004fea000b800000 */
[----:B------:R-:W1:Y:S08]  /*1200*/  LDC.64 R4, c[0x0][0xb10] ;  /* 0x0002c400ff047b82 */ /* 0x000e700000000a00 */
[----:B------:R-:W2:Y:S08]  /*1210*/  LDC.64 R2, c[0x0][0xb18] ;  /* 0x0002c600ff027b82 */ /* 0x000eb00000000a00 */
[----:B------:R-:W4:Y:S08]  /*1220*/  LDC R6, c[0x0][0xb20] ;  /* 0x0002c800ff067b82 */ /* 0x000f300000000800 */
[----:B------:R-:W3:Y:S01]  /*1230*/  LDC R8, c[0x0][0xb0c] ;  /* 0x0002c300ff087b82 */ /* 0x000ee20000000800 */
[----:B-1----:R-:W-:-:S05]  /*1240*/  IMAD.HI.U32 R4, R21, R4, RZ ;  /* 0x0000000415047227 */ /* 0x002fca00078e00ff */
[----:B------:R-:W-:Y:S01]  /*1250*/  SHF.R.U32.HI R4, RZ, R5, R4 ;  /* 0x00000005ff047219 */ /* 0x000fe20000011604 */
[----:B--2---:R-:W-:Y:S01]  /*1260*/  IMAD.HI.U32 R3, R20, R3, RZ ;  /* 0x0000000314037227 */ /* 0x004fe200078e00ff */
[----:B------:R-:W-:-:S04]  /*1270*/  ISETP.NE.AND P0, PT, R2, 0x1, PT ;  /* 0x000000010200780c */ /* 0x000fc80003f05270 */
[----:B----4-:R-:W-:-:S04]  /*1280*/  SHF.R.U32.HI R3, RZ, R6, R3 ;  /* 0x00000006ff037219 */ /* 0x010fc80000011603 */
[----:B------:R-:W-:Y:S02]  /*1290*/  SEL R3, R20, R3, !P0 ;  /* 0x0000000314037207 */ /* 0x000fe40004000000 */
[----:B---3--:R-:W-:-:S04]  /*12a0*/  ISETP.NE.AND P1, PT, R8, 0x1, PT ;  /* 0x000000010800780c */ /* 0x008fc80003f25270 */
[----:B------:R-:W-:-:S05]  /*12b0*/  SEL R4, R21, R4, !P1 ;  /* 0x0000000415047207 */ /* 0x000fca0004800000 */
[----:B------:R-:W-:Y:S02]  /*12c0*/  IMAD.IADD R5, R3, 0x1, -R4 ;  /* 0x0000000103057824 */ /* 0x000fe400078e0a04 */
[----:B------:R-:W-:Y:S02]  /*12d0*/  IMAD.IADD R3, R4, 0x1, -R3 ;  /* 0x0000000104037824 */ /* 0x000fe400078e0a03 */
[----:B------:R-:W-:Y:S02]  /*12e0*/  IMAD R21, R5, R8, R21 ;  /* 0x0000000805157224 */ /* 0x000fe400078e0215 */
[----:B------:R-:W-:-:S07]  /*12f0*/  IMAD R20, R3, R2, R20 ;  /* 0x0000000203147224 */ /* 0x000fce00078e0214 */
.L_x_16:
[----:B------:R-:W-:Y:S01]  /*1300*/  BAR.SYNC.DEFER_BLOCKING 0x0 ;  /* 0x0000000000007b1d */ /* 0x000fe20000010000 */
[----:B------:R-:W-:Y:S01]  /*1310*/  UISETP.NE.AND UP1, UPT, UR8, 0x2, UPT ;  /* 0x000000020800788c */ /* 0x000fe2000bf25270 */
[----:B------:R-:W-:Y:S02]  /*1320*/  ISETP.NE.OR P5, PT, R0, 0x2, !P5 ;  /* 0x000000020000780c */ /* 0x000fe40006fa5670 */
[----:B------:R-:W-:-:S06]  /*1330*/  LOP3.LUT R2, R185, 0x1f, RZ, 0xc0, !PT ;  /* 0x0000001fb9027812 */ /* 0x000fcc00078ec0ff */
[----:B------:R-:W-:Y:S05]  /*1340*/  BRA.U UP1, `(.L_x_17) ;  /* 0x0000001101687547 */ /* 0x000fea000b800000 */
[----:B------:R-:W1:Y:S01]  /*1350*/  LDCU UR13, c[0x0][0x38c] ;  /* 0x00007180ff0d77ac */ /* 0x000e620008000800 */
[----:B------:R-:W2:Y:S01]  /*1360*/  LDC R9, c[0x0][0x370] ;  /* 0x0000dc00ff097b82 */ /* 0x000ea20000000800 */
[----:B------:R-:W-:Y:S01]  /*1370*/  PLOP3.LUT P1, PT, PT, PT, UP2, 0x80, 0x8 ;  /* 0x000000000008781c */ /* 0x000fe20003f2f028 */
[----:B------:R-:W-:Y:S01]  /*1380*/  IMAD.MOV.U32 R15, RZ, RZ, 0x1 ;  /* 0x00000001ff0f7424 */ /* 0x000fe200078e00ff */
[----:B------:R-:W-:Y:S01]  /*1390*/  ISETP.EQ.OR P4, PT, R2, RZ, P5 ;  /* 0x000000ff0200720c */ /* 0x000fe20002f82670 */
[----:B------:R-:W-:Y:S01]  /*13a0*/  IMAD.MOV.U32 R14, RZ, RZ, RZ ;  /* 0x000000ffff0e7224 */ /* 0x000fe200078e00ff */
[----:B------:R-:W-:Y:S02]  /*13b0*/  PLOP3.LUT P1, PT, P1, PT, PT, 0x8, 0x80 ;  /* 0x000000000080781c */ /* 0x000fe40000f2e170 */
[----:B------:R-:W-:Y:S01]  /*13c0*/  CS2R R12, SRZ ;  /* 0x00000000000c7805 */ /* 0x000fe2000001ff00 */
[----:B------:R-:W-:Y:S01]  /*13d0*/  IMAD.MOV.U32 R10, RZ, RZ, 0x1 ;  /* 0x00000001ff0a7424 */ /* 0x000fe200078e00ff */
[----:B------:R-:W4:Y:S01]  /*13e0*/  LDC R0, c[0x0][0x374] ;  /* 0x0000dd00ff007b82 */ /* 0x000f220000000800 */
[----:B------:R-:W2:Y:S01]  /*13f0*/  LDCU.64 UR22, c[0x0][0x348] ;  /* 0x00006900ff1677ac */ /* 0x000ea20008000a00 */
[----:B------:R-:W-:Y:S01]  /*1400*/  UMOV UR6, URZ ;  /* 0x000000ff00067c82 */ /* 0x000fe20008000000 */
[----:B-1----:R-:W-:-:S04]  /*1410*/  UIADD3 UR5, UPT, UPT, UR13, 0x7f, URZ ;  /* 0x0000007f0d057890 */ /* 0x002fc8000fffe0ff */
[----:B------:R-:W-:-:S04]  /*1420*/  USHF.R.S32.HI UR4, URZ, 0x1f, UR5 ;  /* 0x0000001fff047899 */ /* 0x000fc80008011405 */
[----:B------:R-:W-:-:S04]  /*1430*/  ULEA.HI UR4, UR4, UR5, URZ, 0x7 ;  /* 0x0000000504047291 */ /* 0x000fc8000f8f38ff */
[----:B------:R-:W-:Y:S02]  /*1440*/  USHF.R.S32.HI UR15, URZ, 0x7, UR4 ;  /* 0x00000007ff0f7899 */ /* 0x000fe40008011404 */
[----:B------:R-:W-:Y:S02]  /*1450*/  UIADD3 UR4, UPT, UPT, UR13, -0x1, URZ ;  /* 0xffffffff0d047890 */ /* 0x000fe4000fffe0ff */
[----:B------:R-:W-:Y:S02]  /*1460*/  UISETP.LT.U32.AND UP0, UPT, UR15, 0x3, UPT ;  /* 0x000000030f00788c */ /* 0x000fe4000bf01070 */
[----:B------:R-:W-:Y:S02]  /*1470*/  UISETP.GE.U32.AND UP1, UPT, UR4, -0xff, UPT ;  /* 0xffffff010400788c */ /* 0x000fe4000bf26070 */
[----:B------:R-:W-:Y:S02]  /*1480*/  USEL UR14, UR15, 0x3, UP0 ;  /* 0x000000030f0e7887 */ /* 0x000fe40008000000 */
[----:B------:R-:W-:-:S02]  /*1490*/  UIADD3 UR13, UPT, UPT, UR13, 0xfe, URZ ;  /* 0x000000fe0d0d7890 */ /* 0x000fc4000fffe0ff */
[----:B------:R-:W-:Y:S02]  /*14a0*/  UIADD3 UR5, UPT, UPT, UR14, -0x1, URZ ;  /* 0xffffffff0e057890 */ /* 0x000fe4000fffe0ff */
[----:B------:R-:W-:-:S03]  /*14b0*/  UIADD3 UR7, UPT, UPT, UR15, -UR14, URZ ;  /* 0x8000000e0f077290 */ /* 0x000fc6000fffe0ff */
[----:B------:R-:W-:-:S04]  /*14c0*/  @UP1 UIADD3 UR5, UPT, UPT, UR14, URZ, URZ ;  /* 0x000000ff0e051290 */ /* 0x000fc8000fffe0ff */
[----:B--2---:R-:W-:-:S12]  /*14d0*/  UIADD3 UR5, UPT, UPT, UR5, 0x1, URZ ;  /* 0x0000000105057890 */ /* 0x004fd8000fffe0ff */
.L_x_35:
[----:B------:R-:W-:Y:S01]  /*14e0*/  UISETP.NE.AND UP0, UPT, UR37, URZ, UPT ;  /* 0x000000ff2500728c */ /* 0x000fe2000bf05270 */
[----:B------:R-:W1:Y:S08]  /*14f0*/  S2UR UR37, SR_CgaCtaId ;  /* 0x00000000002579c3 */ /* 0x000e700000008800 */
[----:B------:R-:W-:Y:S05]  /*1500*/  BRA.U UP0, `(.L_x_18) ;  /* 0x0000000100347547 */ /* 0x000fea000b800000 */
[----:B------:R-:W2:Y:S01]  /*1510*/  S2R R2, SR_CgaCtaId ;  /* 0x0000000000027919 */ /* 0x000ea20000008800 */
[----:B------:R-:W-:-:S04]  /*1520*/  MOV R3, 0x400 ;  /* 0x0000040000037802 */ /* 0x000fc80000000f00 */
[----:B--2---:R-:W-:Y:S02]  /*1530*/  LEA R3, R2, R3, 0x18 ;  /* 0x0000000302037211 */ /* 0x004fe400078ec0ff */
[----:B------:R-:W-:-:S03]  /*1540*/  SHF.L.U32 R2, R10, 0x1f, RZ ;  /* 0x0000001f0a027819 */ /* 0x000fc600000006ff */
[----:B------:R-:W-:-:S04]  /*1550*/  IMAD R3, R12, 0x8, R3 ;  /* 0x000000080c037824 */ /* 0x000fc800078e0203 */
[----:B------:R-:W2:Y:S02]  /*1560*/  SYNCS.PHASECHK.TRANS64.TRYWAIT P0, [R3+URZ+0xd0], R2 ;  /* 0x0000d002030075a7 */ /* 0x000ea400080011ff */
[----:B--2---:R-:W-:Y:S05]  /*1570*/  @!P0 BRA `(.L_x_19) ;  /* 0x0000009800988947 */ /* 0x004fea0003800000 */
.L_x_125:
[----:B------:R-:W-:Y:S01]  /*1580*/  VIADD R12, R12, 0x1 ;  /* 0x000000010c0c7836 */ /* 0x000fe20000000000 */
[----:B------:R2:W-:Y:S04]  /*1590*/  SYNCS.ARRIVE.TRANS64.A1T0 RZ, [R3+URZ+0xc0], RZ ;  /* 0x0000c0ff03ff79a7 */ /* 0x0005e800081000ff */
[----:B------:R-:W-:-:S04]  /*15a0*/  ISETP.NE.AND P0, PT, R12, 0x2, PT ;  /* 0x000000020c00780c */ /* 0x000fc80003f05270 */
[----:B------:R-:W-:Y:S02]  /*15b0*/  SEL R12, R12, RZ, P0 ;  /* 0x000000ff0c0c7207 */ /* 0x000fe40000000000 */
[----:B--2---:R-:W-:-:S04]  /*15c0*/  SEL R3, RZ, 0x1, P0 ;  /* 0x00000001ff037807 */ /* 0x004fc80000000000 */
[----:B------:R-:W-:-:S07]  /*15d0*/  LOP3.LUT R10, R10, R3, RZ, 0x3c, !PT ;  /* 0x000000030a0a7212 */ /* 0x000fce00078e3cff */
.L_x_18:
[----:B------:R-:W-:Y:S01]  /*15e0*/  UMOV UR4, 0x400 ;  /* 0x0000040000047882 */ /* 0x000fe20000000000 */
[----:B------:R-:W-:Y:S01]  /*15f0*/  SHF.L.U32 R2, R15, 0x1f, RZ ;  /* 0x0000001f0f027819 */ /* 0x000fe200000006ff */
[----:B-1----:R-:W-:Y:S01]  /*1600*/  ULEA UR4, UR37, UR4, 0x18 ;  /* 0x0000000425047291 */ /* 0x002fe2000f8ec0ff */
[----:B------:R-:W-:Y:S01]  /*1610*/  R2UR UR35, R21 ;  /* 0x00000000152372ca */ /* 0x000fe200000e0000 */
[----:B------:R-:W-:Y:S01]  /*1620*/  UISETP.GE.U32.AND UP0, UPT, UR13, 0xff, UPT ;  /* 0x000000ff0d00788c */ /* 0x000fe2000bf06070 */
[----:B------:R-:W-:Y:S01]  /*1630*/  R2UR UR18, R20 ;  /* 0x00000000141272ca */ /* 0x000fe200000e0000 */
[----:B------:R-:W-:Y:S01]  /*1640*/  ULEA UR8, UR6, UR4, 0x3 ;  /* 0x0000000406087291 */ /* 0x000fe2000f8e18ff */
[----:B------:R-:W-:-:S08]  /*1650*/  UMOV UR21, URZ ;  /* 0x000000ff00157c82 */ /* 0x000fd00008000000 */
[----:B------:R1:W2:Y:S01]  /*1660*/  SYNCS.PHASECHK.TRANS64.TRYWAIT P0, [UR8+0x18], R2 ;  /* 0x00001802ff0075a7 */ /* 0x0002a20008001108 */
[----:B------:R-:W-:Y:S02]  /*1670*/  USHF.L.U32 UR35, UR35, 0x7, URZ ;  /* 0x0000000723237899 */ /* 0x000fe400080006ff */
[----:B------:R-:W-:Y:S01]  /*1680*/  USHF.L.U32 UR18, UR18, 0x8, URZ ;  /* 0x0000000812127899 */ /* 0x000fe200080006ff */
[----:B------:R-:W-:Y:S11]  /*1690*/  BRA.U !UP0, `(.L_x_20) ;  /* 0x0000000108c07547 */ /* 0x000ff6000b800000 */
[----:B------:R-:W-:Y:S01]  /*16a0*/  UIADD3 UR10, UPT, UPT, UR18, 0x80, URZ ;  /* 0x00000080120a7890 */ /* 0x000fe2000fffe0ff */
[----:B------:R-:W-:Y:S01]  /*16b0*/  UMOV UR24, URZ ;  /* 0x000000ff00187c82 */ /* 0x000fe20008000000 */
[----:B------:R-:W-:-:S10]  /*16c0*/  UMOV UR25, UR6 ;  /* 0x0000000600197c82 */ /* 0x000fd40008000000 */
.L_x_25:
[----:B-1----:R-:W-:Y:S01]  /*16d0*/  ULEA UR33, UR25, UR4, 0x3 ;  /* 0x0000000419217291 */ /* 0x002fe2000f8e18ff */
[----:B--2---:R-:W-:Y:S01]  /*16e0*/  @!P5 MOV R3, 0xc000 ;  /* 0x0000c0000003d802 */ /* 0x004fe20000000f00 */
[----:B--2---:R-:W-:Y:S10]  /*16f0*/  @P0 BRA `(.L_x_21) ;  /* 0x00000000000c0947 */ /* 0x004ff40003800000 */
[----:B------:R-:W-:-:S04]  /*1700*/  SHF.L.U32 R5, R15, 0x1f, RZ ;  /* 0x0000001f0f057819 */ /* 0x000fc800000006ff */
[----:B------:R-:W2:Y:S02]  /*1710*/  SYNCS.PHASECHK.TRANS64.TRYWAIT P0, [UR33+0x18], R5 ;  /* 0x00001805ff0075a7 */ /* 0x000ea40008001121 */
[----:B--2---:R-:W-:Y:S05]  /*1720*/  @!P0 BRA `(.L_x_22) ;  /* 0x0000009800408947 */ /* 0x004fea0003800000 */
.L_x_21:
[----:B------:R2:W-:Y:S01]  /*1730*/  @!P5 SYNCS.ARRIVE.TRANS64 RZ, [UR33], R3 ;  /* 0x00000003ffffd9a7 */ /* 0x0005e20008000021 */
[----:B------:R-:W-:Y:S04]  /*1740*/  BSSY.RECONVERGENT B0, `(.L_x_23) ;  /* 0x0000003000007945 */ /* 0x000fe80003800200 */
[----:B------:R-:W-:Y:S05]  /*1750*/  @P4 BRA `(.L_x_24) ;  /* 0x0000000000044947 */ /* 0x000fea0003800000 */
[----:B------:R-:W-:Y:S05]  /*1760*/  BPT.TRAP 0x1 ;  /* 0x000000040000795c */ /* 0x000fea0000300000 */
.L_x_24:
[----:B------:R-:W-:Y:S05]  /*1770*/  BSYNC.RECONVERGENT B0 ;  /* 0x0000000000007941 */ /* 0x000fea0003800200 */
.L_x_23:
[----:B------:R-:W-:Y:S02]  /*1780*/  UIADD3 UR6, UPT, UPT, UR25, 0x1, URZ ;  /* 0x0000000119067890 */ /* 0x000fe4000fffe0ff */
[----:B------:R-:W-:Y:S02]  /*1790*/  ULEA UR32, UR25, UR4, 0xe ;  /* 0x0000000419207291 */ /* 0x000fe4000f8e70ff */
[----:B------:R-:W-:Y:S02]  /*17a0*/  UISETP.NE.AND UP0, UPT, UR6, 0x3, UPT ;  /* 0x000000030600788c */ /* 0x000fe4000bf05270 */
[----:B------:R-:W-:Y:S02]  /*17b0*/  UIADD3 UR30, UP1, UPT, UR22, 0x80, URZ ;  /* 0x00000080161e7890 */ /* 0x000fe4000ff3e0ff */
[----:B------:R-:W-:Y:S02]  /*17c0*/  USEL UR9, URZ, 0x1, UP0 ;  /* 0x00000001ff097887 */ /* 0x000fe40008000000 */
[----:B------:R-:W-:-:S02]  /*17d0*/  USEL UR6, UR6, URZ, UP0 ;  /* 0x000000ff06067287 */ /* 0x000fc40008000000 */
[----:B------:R-:W-:Y:S02]  /*17e0*/  UIADD3 UR28, UP0, UPT, UR22, 0x180, URZ ;  /* 0x00000180161c7890 */ /* 0x000fe4000ff1e0ff */
[----:B------:R-:W-:Y:S01]  /*17f0*/  ULEA UR8, UR6, UR4, 0x3 ;  /* 0x0000000406087291 */ /* 0x000fe2000f8e18ff */
[----:B------:R-:W-:Y:S01]  /*1800*/  LOP3.LUT R15, R15, UR9, RZ, 0x3c, !PT ;  /* 0x000000090f0f7c12 */ /* 0x000fe2000f8e3cff */
[----:B------:R-:W-:Y:S02]  /*1810*/  USHF.L.U32 UR34, UR24, 0x7, URZ ;  /* 0x0000000718227899 */ /* 0x000fe400080006ff */
[----:B------:R-:W-:Y:S01]  /*1820*/  UIADD3.X UR31, UPT, UPT, URZ, UR23, URZ, UP1, !UPT ;  /* 0x00000017ff1f7290 */ /* 0x000fe20008ffe4ff */
[----:B-1----:R-:W-:Y:S01]  /*1830*/  SHF.L.U32 R2, R15, 0x1f, RZ ;  /* 0x0000001f0f027819 */ /* 0x002fe200000006ff */
[----:B------:R-:W-:Y:S02]  /*1840*/  UIADD3 UR32, UPT, UPT, UR32, 0xc400, URZ ;  /* 0x0000c40020207890 */ /* 0x000fe4000fffe0ff */
[----:B------:R-:W-:Y:S01]  /*1850*/  UIADD3.X UR29, UPT, UPT, URZ, UR23, URZ, UP0, !UPT ;  /* 0x00000017ff1d7290 */ /* 0x000fe200087fe4ff */
[----:B------:R1:W1:Y:S01]  /*1860*/  SYNCS.PHASECHK.TRANS64.TRYWAIT P0, [UR8+0x18], R2 ;  /* 0x00001802ff0075a7 */ /* 0x0002620008001108 */
[----:B------:R-:W-:Y:S01]  /*1870*/  ULEA UR8, UR25, UR4, 0xf ;  /* 0x0000000419087291 */ /* 0x000fe2000f8e78ff */
[----:B------:R-:W-:Y:S01]  /*1880*/  UMOV UR26, 0x0 ;  /* 0x00000000001a7882 */ /* 0x000fe20000000000 */
[----:B------:R-:W-:-:S02]  /*1890*/  UMOV UR27, 0x10000000 ;  /* 0x10000000001b7882 */ /* 0x000fc40000000000 */
[----:B------:R-:W-:Y:S01]  /*18a0*/  UIADD3 UR16, UPT, UPT, UR8, 0x18400, URZ ;  /* 0x0001840008107890 */ /* 0x000fe2000fffe0ff */
[----:B------:R1:W-:Y:S01]  /*18b0*/  UTMALDG.3D [UR32], [UR30], desc[UR26] ;  /* 0x00001a201e0075b4 */ /* 0x0003e20008011000 */
[----:B------:R-:W-:Y:S01]  /*18c0*/  UIADD3 UR8, UPT, UPT, UR8, 0x1c400, URZ ;  /* 0x0001c40008087890 */ /* 0x000fe2000fffe0ff */
[----:B------:R-:W-:Y:S01]  /*18d0*/  UMOV UR17, UR33 ;  /* 0x0000002100117c82 */ /* 0x000fe20008000000 */
[----:B------:R-:W-:Y:S01]  /*18e0*/  UMOV UR20, UR36 ;  /* 0x0000002400147c82 */ /* 0x000fe20008000000 */
[----:B------:R-:W-:Y:S01]  /*18f0*/  UMOV UR19, UR34 ;  /* 0x0000002200137c82 */ /* 0x000fe20008000000 */
[----:B------:R-:W-:Y:S01]  /*1900*/  UMOV UR12, UR36 ;  /* 0x00000024000c7c82 */ /* 0x000fe20008000000 */
[----:B------:R-:W-:Y:S01]  /*1910*/  UMOV UR9, UR33 ;  /* 0x0000002100097c82 */ /* 0x000fe20008000000 */
[----:B------:R-:W-:Y:S01]  /*1920*/  UMOV UR11, UR34 ;  /* 0x00000022000b7c82 */ /* 0x000fe20008000000 */
[----:B------:R1:W-:Y:S01]  /*1930*/  UTMALDG.3D [UR16], [UR28], desc[UR26] ;  /* 0x00001a101c0075b4 */ /* 0x0003e20008011000 */
[----:B------:R-:W-:Y:S01]  /*1940*/  UIADD3 UR24, UPT, UPT, UR24, 0x1, URZ ;  /* 0x0000000118187890 */ /* 0x000fe2000fffe0ff */
[----:B------:R-:W-:Y:S01]  /*1950*/  UMOV UR21, UR5 ;  /* 0x0000000500157c82 */ /* 0x000fe20008000000 */
[----:B------:R-:W-:-:S02]  /*1960*/  UMOV UR25, UR6 ;  /* 0x0000000600197c82 */ /* 0x000fc40008000000 */
[----:B------:R-:W-:Y:S01]  /*1970*/  UISETP.NE.AND UP0, UPT, UR24, UR5, UPT ;  /* 0x000000051800728c */ /* 0x000fe2000bf05270 */
[----:B------:R1:W-:Y:S08]  /*1980*/  UTMALDG.3D [UR8], [UR28], desc[UR26] ;  /* 0x00001a081c0075b4 */ /* 0x0003f00008011000 */
[----:B------:R-:W-:Y:S05]  /*1990*/  BRA.U UP0, `(.L_x_25) ;  /* 0xfffffffd004c7547 */ /* 0x000fea000b83ffff */
.L_x_20:
[----:B-1----:R-:W-:Y:S01]  /*19a0*/  ULEA UR8, UR6, UR4, 0x3 ;  /* 0x0000000406087291 */ /* 0x002fe2000f8e18ff */
[----:B------:R-:W-:Y:S01]  /*19b0*/  SHF.L.U32 R2, R15, 0x1f, RZ ;  /* 0x0000001f0f027819 */ /* 0x000fe200000006ff */
[----:B------:R-:W-:Y:S01]  /*19c0*/  @!P1 SYNCS.ARRIVE.TRANS64.A1T0 RZ, [UR4+0x78], RZ ;  /* 0x000078ffffff99a7 */ /* 0x000fe20008100004 */
[----:B------:R-:W-:-:S06]  /*19d0*/  UISETP.GT.AND UP0, UPT, UR15, UR14, UPT ;  /* 0x0000000e0f00728c */ /* 0x000fcc000bf04270 */
[----:B--2---:R1:W2:Y:S03]  /*19e0*/  SYNCS.PHASECHK.TRANS64.TRYWAIT P0, [UR8+0x18], R2 ;  /* 0x00001802ff0075a7 */ /* 0x0042a60008001108 */
[----:B------:R-:W-:Y:S05]  /*19f0*/  BRA.U !UP0, `(.L_x_26) ;  /* 0x0000000108c47547 */ /* 0x000fea000b800000 */
[----:B------:R-:W-:Y:S02]  /*1a00*/  UIADD3 UR29, UPT, UPT, UR7, UR21, URZ ;  /* 0x00000015071d7290 */ /* 0x000fe4000fffe0ff */
[----:B------:R-:W-:Y:S01]  /*1a10*/  UIADD3 UR10, UPT, UPT, UR18, 0x80, URZ ;  /* 0x00000080120a7890 */ /* 0x000fe2000fffe0ff */
[----:B------:R-:W-:-:S11]  /*1a20*/  UMOV UR34, UR6 ;  /* 0x0000000600227c82 */ /* 0x000fd60008000000 */
.L_x_31:
[----:B-1----:R-:W-:Y:S01]  /*1a30*/  ULEA UR25, UR34, UR4, 0x3 ;  /* 0x0000000422197291 */ /* 0x002fe2000f8e18ff */
[----:B--2---:R-:W-:Y:S01]  /*1a40*/  @!P5 MOV R3, 0xc000 ;  /* 0x0000c0000003d802 */ /* 0x004fe20000000f00 */
[----:B--2---:R-:W-:Y:S10]  /*1a50*/  @P0 BRA `(.L_x_27) ;  /* 0x00000000000c0947 */ /* 0x004ff40003800000 */
[----:B------:R-:W-:-:S04]  /*1a60*/  SHF.L.U32 R5, R15, 0x1f, RZ ;  /* 0x0000001f0f057819 */ /* 0x000fc800000006ff */
[----:B------:R-:W2:Y:S02]  /*1a70*/  SYNCS.PHASECHK.TRANS64.TRYWAIT P0, [UR25+0x18], R5 ;  /* 0x00001805ff0075a7 */ /* 0x000ea40008001119 */
[----:B--2---:R-:W-:Y:S05]  /*1a80*/  @!P0 BRA `(.L_x_28) ;  /* 0x0000009400808947 */ /* 0x004fea0003800000 */
.L_x_27:
[----:B------:R2:W-:Y:S01]  /*1a90*/  @!P5 SYNCS.ARRIVE.TRANS64 RZ, [UR25], R3 ;  /* 0x00000003ffffd9a7 */ /* 0x0005e20008000019 */
[----:B------:R-:W-:Y:S04]  /*1aa0*/  BSSY.RECONVERGENT B0, `(.L_x_29) ;  /* 0x0000003000007945 */ /* 0x000fe80003800200 */
[----:B------:R-:W-:Y:S05]  /*1ab0*/  @P4 BRA `(.L_x_30) ;  /* 0x0000000000044947 */ /* 0x000fea0003800000 */
[----:B------:R-:W-:Y:S05]  /*1ac0*/  BPT.TRAP 0x1 ;  /* 0x000000040000795c */ /* 0x000fea0000300000 */
.L_x_30:
[----:B------:R-:W-:Y:S05]  /*1ad0*/  BSYNC.RECONVERGENT B0 ;  /* 0x0000000000007941 */ /* 0x000fea0003800200 */
.L_x_29:
        /* <DEDUP_REMOVED lines=10> */
[----:B------:R-:W-:Y:S01]  /*1b80*/  UIADD3 UR24, UPT, UPT, UR24, 0xc400, URZ ;  /* 0x0000c40018187890 */ /* 0x000fe2000fffe0ff */
[----:B-1----:R-:W-:Y:S01]  /*1b90*/  SHF.L.U32 R2, R15, 0x1f, RZ ;  /* 0x0000001f0f027819 */ /* 0x002fe200000006ff */
[----:B------:R-:W-:Y:S02]  /*1ba0*/  UIADD3.X UR39, UPT, UPT, URZ, UR23, URZ, UP1, !UPT ;  /* 0x00000017ff277290 */ /* 0x000fe40008ffe4ff */
[----:B------:R-:W-:Y:S01]  /*1bb0*/  UIADD3.X UR33, UPT, UPT, URZ, UR23, URZ, UP0, !UPT ;  /* 0x00000017ff217290 */ /* 0x000fe200087fe4ff */
[----:B------:R1:W1:Y:S01]  /*1bc0*/  SYNCS.PHASECHK.TRANS64.TRYWAIT P0, [UR8+0x18], R2 ;  /* 0x00001802ff0075a7 */ /* 0x0002620008001108 */
[----:B------:R-:W-:Y:S01]  /*1bd0*/  ULEA UR8, UR34, UR4, 0xf ;  /* 0x0000000422087291 */ /* 0x000fe2000f8e78ff */
[----:B------:R-:W-:Y:S01]  /*1be0*/  UMOV UR30, 0x0 ;  /* 0x00000000001e7882 */ /* 0x000fe20000000000 */
[----:B------:R-:W-:-:S02]  /*1bf0*/  UMOV UR31, 0x10000000 ;  /* 0x10000000001f7882 */ /* 0x000fc40000000000 */
[----:B------:R-:W-:Y:S02]  /*1c00*/  UIADD3 UR16, UPT, UPT, UR8, 0x18400, URZ ;  /* 0x0001840008107890 */ /* 0x000fe4000fffe0ff */
[----:B------:R-:W-:Y:S01]  /*1c10*/  UIADD3 UR8, UPT, UPT, UR8, 0x1c400, URZ ;  /* 0x0001c40008087890 */ /* 0x000fe2000fffe0ff */
[----:B------:R-:W-:Y:S01]  /*1c20*/  UMOV UR27, UR35 ;  /* 0x00000023001b7c82 */ /* 0x000fe20008000000 */
[----:B------:R-:W-:Y:S01]  /*1c30*/  UMOV UR28, UR36 ;  /* 0x00000024001c7c82 */ /* 0x000fe20008000000 */
[----:B------:R-:W-:Y:S01]  /*1c40*/  UMOV UR17, UR25 ;  /* 0x0000001900117c82 */ /* 0x000fe20008000000 */
[----:B------:R-:W-:Y:S01]  /*1c50*/  UMOV UR20, UR36 ;  /* 0x0000002400147c82 */ /* 0x000fe20008000000 */
[----:B------:R-:W-:Y:S01]  /*1c60*/  UMOV UR19, UR26 ;  /* 0x0000001a00137c82 */ /* 0x000fe20008000000 */
[----:B------:R-:W-:Y:S01]  /*1c70*/  UMOV UR12, UR36 ;  /* 0x00000024000c7c82 */ /* 0x000fe20008000000 */
[----:B------:R-:W-:Y:S01]  /*1c80*/  UMOV UR9, UR25 ;  /* 0x0000001900097c82 */ /* 0x000fe20008000000 */
[----:B------:R1:W-:Y:S01]  /*1c90*/  UTMALDG.3D [UR24], [UR38], desc[UR30] ;  /* 0x00001e18260075b4 */ /* 0x0003e20008011000 */
[----:B------:R-:W-:Y:S01]  /*1ca0*/  UMOV UR11, UR26 ;  /* 0x0000001a000b7c82 */ /* 0x000fe20008000000 */
[----:B------:R-:W-:Y:S01]  /*1cb0*/  UIADD3 UR21, UPT, UPT, UR21, 0x1, URZ ;  /* 0x0000000115157890 */ /* 0x000fe2000fffe0ff */
[----:B------:R-:W-:-:S03]  /*1cc0*/  UMOV UR34, UR6 ;  /* 0x0000000600227c82 */ /* 0x000fc60008000000 */
[----:B------:R-:W-:Y:S01]  /*1cd0*/  UISETP.NE.AND UP0, UPT, UR21, UR29, UPT ;  /* 0x0000001d1500728c */ /* 0x000fe2000bf05270 */
[----:B------:R1:W-:Y:S01]  /*1ce0*/  UTMALDG.3D [UR16], [UR32], desc[UR30] ;  /* 0x00001e10200075b4 */ /* 0x0003e20008011000 */
[----:B------:R1:W-:Y:S07]  /*1cf0*/  UTMALDG.3D [UR8], [UR32], desc[UR30] ;  /* 0x00001e08200075b4 */ /* 0x0003ee0008011000 */
[----:B------:R-:W-:Y:S05]  /*1d00*/  BRA.U UP0, `(.L_x_31) ;  /* 0xfffffffd00487547 */ /* 0x000fea000b83ffff */
.L_x_26:
[C---:B-1----:R-:W-:Y:S01]  /*1d10*/  LEA R2, R14.reuse, UR4, 0x3 ;  /* 0x000000040e027c11 */ /* 0x042fe2000f8e18ff */
[----:B------:R-:W-:Y:S01]  /*1d20*/  NOP ;  /* 0x0000000000007918 */ /* 0x000fe20000000000 */
[----:B--2---:R-:W-:Y:S02]  /*1d30*/  SHF.L.U32 R3, R13, 0x1f, RZ ;  /* 0x0000001f0d037819 */ /* 0x004fe400000006ff */
[----:B------:R-:W-:Y:S02]  /*1d40*/  LEA R4, R14, UR4, 0x4 ;  /* 0x000000040e047c11 */ /* 0x000fe4000f8e20ff */
[----:B------:R-:W1:Y:S02]  /*1d50*/  SYNCS.PHASECHK.TRANS64.TRYWAIT P0, [R2+URZ+0x80], R3 ;  /* 0x00008003020075a7 */ /* 0x000e6400080011ff */
[----:B-1----:R-:W-:Y:S05]  /*1d60*/  @!P0 BRA `(.L_x_32) ;  /* 0x0000009000e08947 */ /* 0x002fea0003800000 */
.L_x_128:
[----:B------:R-:W2:Y:S01]  /*1d70*/  LDS.128 R4, [R4+0xf0] ;  /* 0x0000f00004047984 */ /* 0x000ea20000000c00 */
[----:B---3--:R-:W-:Y:S01]  /*1d80*/  ISETP.GE.AND P0, PT, R72, 0x1, PT ;  /* 0x000000014800780c */ /* 0x008fe20003f06270 */
[----:B-1----:R-:W-:Y:S01]  /*1d90*/  VIADD R2, R2, 0x90 ;  /* 0x0000009002027836 */ /* 0x002fe20000000000 */
[----:B------:R-:W-:Y:S01]  /*1da0*/  @!PT LDS RZ, [RZ] ;  /* 0x00000000fffff984 */ /* 0x000fe20000000800 */
[----:B------:R-:W-:Y:S01]  /*1db0*/  @!PT LDS RZ, [RZ] ;  /* 0x00000000fffff984 */ /* 0x000fe20000000800 */
[----:B------:R-:W-:Y:S01]  /*1dc0*/  @!PT LDS RZ, [RZ] ;  /* 0x00000000fffff984 */ /* 0x000fe20000000800 */
[----:B------:R-:W-:Y:S01]  /*1dd0*/  @!PT LDS RZ, [RZ] ;  /* 0x00000000fffff984 */ /* 0x000fe20000000800 */
[----:B------:R1:W-:Y:S06]  /*1de0*/  MEMBAR.ALL.CTA ;  /* 0x0000000000007992 */ /* 0x0003ec0000008000 */
[----:B-1----:R-:W1:Y:S01]  /*1df0*/  FENCE.VIEW.ASYNC.S ;  /* 0x00000000000073c6 */ /* 0x002e620000000000 */
[----:B------:R-:W-:-:S04]  /*1e00*/  PRMT R2, RZ, 0x654, R2 ;  /* 0x00000654ff027816 */ /* 0x000fc80000000002 */
[----:B-1----:R1:W-:Y:S01]  /*1e10*/  SYNCS.ARRIVE.TRANS64.RED.A1T0 RZ, [R2+URZ], RZ ;  /* 0x000000ff02ff79a7 */ /* 0x0023e200081004ff */
[----:B--2---:R-:W-:-:S13]  /*1e20*/  LOP3.LUT P2, RZ, R6, 0x1, RZ, 0xc0, !PT ;  /* 0x0000000106ff7812 */ /* 0x004fda000784c0ff */
[----:B------:R-:W-:Y:S01]  /*1e30*/  @P2 SHF.R.U32.HI R3, RZ, 0x10, R5 ;  /* 0x00000010ff032819 */ /* 0x000fe20000011605 */
[----:B------:R-:W-:Y:S01]  /*1e40*/  VOTEU.ANY UP0, P2 ;  /* 0x0000000000ff7886 */ /* 0x000fe20001000100 */
[----:B------:R-:W-:Y:S02]  /*1e50*/  @P2 MOV R11, R4 ;  /* 0x00000004000b2202 */ /* 0x000fe40000000f00 */
[----:B------:R-:W-:Y:S02]  /*1e60*/  @P2 R2UR.BROADCAST UR8, R3 ;  /* 0x00000000030822ca */ /* 0x000fe400008e0000 */
[----:B------:R-:W-:-:S11]  /*1e70*/  @P2 LOP3.LUT R8, R5, 0xffff, RZ, 0xc0, !PT ;  /* 0x0000ffff05082812 */ /* 0x000fd600078ec0ff */
[----:B------:R-:W-:Y:S01]  /*1e80*/  @UP0 UMOV UR36, UR8 ;  /* 0x0000000800240c82 */ /* 0x000fe20008000000 */
[----:B-1----:R-:W-:Y:S05]  /*1e90*/  @!P0 BRA `(.L_x_33) ;  /* 0x0000000000b88947 */ /* 0x002fea0003800000 */
[----:B------:R-:W4:Y:S01]  /*1ea0*/  LDC.64 R4, c[0x0][0xb18] ;  /* 0x0002c600ff047b82 */ /* 0x000f220000000a00 */
[----:B------:R-:W-:-:S07]  /*1eb0*/  ISETP.NE.AND P3, PT, R72, 0x1, PT ;  /* 0x000000014800780c */ /* 0x000fce0003f65270 */
[----:B------:R-:W1:Y:S08]  /*1ec0*/  LDC.64 R6, c[0x0][0xb10] ;  /* 0x0002c400ff067b82 */ /* 0x000e700000000a00 */
[----:B------:R-:W2:Y:S08]  /*1ed0*/  LDC R16, c[0x0][0xb20] ;  /* 0x0002c800ff107b82 */ /* 0x000eb00000000800 */
[----:B------:R-:W3:Y:S01]  /*1ee0*/  LDC R18, c[0x0][0xb0c] ;  /* 0x0002c300ff127b82 */ /* 0x000ee20000000800 */
[----:B----4-:R-:W-:Y:S01]  /*1ef0*/  IMAD.HI.U32 R17, R0, R5, RZ ;  /* 0x0000000500117227 */ /* 0x010fe200078e00ff */
[----:B------:R-:W-:-:S03]  /*1f00*/  ISETP.NE.AND P0, PT, R4, 0x1, PT ;  /* 0x000000010400780c */ /* 0x000fc60003f05270 */
[----:B------:R-:W-:-:S03]  /*1f10*/  IMAD.HI.U32 R5, R8, R5, RZ ;  /* 0x0000000508057227 */ /* 0x000fc600078e00ff */
[----:B------:R-:W4:Y:S01]  /*1f20*/  LDC.64 R2, c[0x0][0xb28] ;  /* 0x0002ca00ff027b82 */ /* 0x000f220000000a00 */
[----:B-1----:R-:W-:-:S04]  /*1f30*/  IMAD.HI.U32 R20, R9, R6, RZ ;  /* 0x0000000609147227 */ /* 0x002fc800078e00ff */
[----:B------:R-:W-:Y:S01]  /*1f40*/  IMAD.HI.U32 R22, R11, R6, RZ ;  /* 0x000000060b167227 */ /* 0x000fe200078e00ff */
[----:B------:R-:W-:Y:S02]  /*1f50*/  SHF.R.U32.HI R20, RZ, R7, R20 ;  /* 0x00000007ff147219 */ /* 0x000fe40000011614 */
[-C--:B--2---:R-:W-:Y:S02]  /*1f60*/  SHF.R.U32.HI R17, RZ, R16.reuse, R17 ;  /* 0x00000010ff117219 */ /* 0x084fe40000011611 */
[----:B------:R-:W-:Y:S02]  /*1f70*/  SHF.R.U32.HI R5, RZ, R16, R5 ;  /* 0x00000010ff057219 */ /* 0x000fe40000011605 */
[----:B------:R-:W-:Y:S02]  /*1f80*/  SEL R17, R0, R17, !P0 ;  /* 0x0000001100117207 */ /* 0x000fe40004000000 */
[----:B------:R-:W-:Y:S02]  /*1f90*/  SHF.R.U32.HI R22, RZ, R7, R22 ;  /* 0x00000007ff167219 */ /* 0x000fe40000011616 */
[----:B---3--:R-:W-:-:S02]  /*1fa0*/  ISETP.NE.AND P1, PT, R18, 0x1, PT ;  /* 0x000000011200780c */ /* 0x008fc40003f25270 */
[----:B------:R-:W-:Y:S02]  /*1fb0*/  SEL R5, R8, R5, !P0 ;  /* 0x0000000508057207 */ /* 0x000fe40004000000 */
[----:B------:R-:W-:Y:S02]  /*1fc0*/  SEL R19, R9, R20, !P1 ;  /* 0x0000001409137207 */ /* 0x000fe40004800000 */
[----:B------:R-:W-:Y:S01]  /*1fd0*/  SEL R7, R11, R22, !P1 ;  /* 0x000000160b077207 */ /* 0x000fe20004800000 */
[----:B----4-:R-:W-:-:S04]  /*1fe0*/  IMAD.HI.U32 R20, R17, R2, RZ ;  /* 0x0000000211147227 */ /* 0x010fc800078e00ff */
[----:B------:R-:W-:Y:S01]  /*1ff0*/  IMAD.HI.U32 R6, R19, R2, RZ ;  /* 0x0000000213067227 */ /* 0x000fe200078e00ff */
[----:B------:R-:W-:-:S04]  /*2000*/  @P3 SHF.R.U32.HI R17, RZ, R3, R20 ;  /* 0x00000003ff113219 */ /* 0x000fc80000011614 */
[----:B------:R-:W-:Y:S01]  /*2010*/  @P3 SHF.R.U32.HI R19, RZ, R3, R6 ;  /* 0x00000003ff133219 */ /* 0x000fe20000011606 */
[----:B------:R-:W-:-:S04]  /*2020*/  IMAD R17, R72, R17, RZ ;  /* 0x0000001148117224 */ /* 0x000fc800078e02ff */
[----:B------:R-:W-:Y:S01]  /*2030*/  IMAD R6, R72, R19, RZ ;  /* 0x0000001348067224 */ /* 0x000fe200078e02ff */
[C---:B------:R-:W-:Y:S02]  /*2040*/  ISETP.GE.AND P0, PT, R5.reuse, R17, PT ;  /* 0x000000110500720c */ /* 0x040fe40003f06270 */
[----:B------:R-:W-:Y:S02]  /*2050*/  IADD3 R17, PT, PT, -R5, RZ, RZ ;  /* 0x000000ff05117210 */ /* 0x000fe40007ffe1ff */
[----:B------:R-:W-:Y:S01]  /*2060*/  ISETP.GE.OR P0, PT, R7, R6, P0 ;  /* 0x000000060700720c */ /* 0x000fe20000706670 */
[----:B------:R-:W-:-:S04]  /*2070*/  IMAD.HI.U32 R6, R5, R2, RZ ;  /* 0x0000000205067227 */ /* 0x000fc800078e00ff */
[----:B------:R-:W-:Y:S01]  /*2080*/  IMAD R8, R4, R17, R8 ;  /* 0x0000001104087224 */ /* 0x000fe200078e0208 */
[----:B------:R-:W-:-:S04]  /*2090*/  SHF.R.U32.HI R6, RZ, R3, R6 ;  /* 0x00000003ff067219 */ /* 0x000fc80000011606 */
[----:B------:R-:W-:-:S03]  /*20a0*/  SEL R6, R5, R6, !P3 ;  /* 0x0000000605067207 */ /* 0x000fc60005800000 */
[----:B------:R-:W-:-:S04]  /*20b0*/  @!P0 IMAD.HI.U32 R16, R7, R2, RZ ;  /* 0x0000000207108227 */ /* 0x000fc800078e00ff */
[----:B------:R-:W-:Y:S01]  /*20c0*/  IMAD.MOV R2, RZ, RZ, -R6 ;  /* 0x000000ffff027224 */ /* 0x000fe200078e0a06 */
[----:B------:R-:W-:-:S03]  /*20d0*/  @!P0 SHF.R.U32.HI R16, RZ, R3, R16 ;  /* 0x00000003ff108219 */ /* 0x000fc60000011610 */
[----:B------:R-:W-:Y:S01]  /*20e0*/  IMAD R2, R72, R2, R5 ;  /* 0x0000000248027224 */ /* 0x000fe200078e0205 */
        /* <DEDUP_REMOVED lines=9> */
.L_x_33:
[----:B------:R-:W1:Y:S02]  /*2180*/  LDCU UR8, c[0x0][0xb30] ;  /* 0x00016600ff0877ac */ /* 0x000e640008000800 */
[----:B-1----:R-:W-:-:S09]  /*2190*/  UISETP.NE.AND UP0, UPT, UR8, 0x1, UPT ;  /* 0x000000010800788c */ /* 0x002fd2000bf05270 */
[----:B------:R-:W-:Y:S05]  /*21a0*/  BRA.U UP0, `(.L_x_34) ;  /* 0x0000000100407547 */ /* 0x000fea000b800000 */
[----:B------:R-:W1:Y:S08]  /*21b0*/  LDC.64 R4, c[0x0][0xb10] ;  /* 0x0002c400ff047b82 */ /* 0x000e700000000a00 */
[----:B------:R-:W2:Y:S08]  /*21c0*/  LDC.64 R2, c[0x0][0xb18] ;  /* 0x0002c600ff027b82 */ /* 0x000eb00000000a00 */
[----:B------:R-:W3:Y:S08]  /*21d0*/  LDC R6, c[0x0][0xb20] ;  /* 0x0002c800ff067b82 */ /* 0x000ef00000000800 */
[----:B------:R-:W4:Y:S01]  /*21e0*/  LDC R16, c[0x0][0xb0c] ;  /* 0x0002c300ff107b82 */ /* 0x000f220000000800 */
[----:B-1----:R-:W-:-:S05]  /*21f0*/  IMAD.HI.U32 R4, R11, R4, RZ ;  /* 0x000000040b047227 */ /* 0x002fca00078e00ff */
[----:B------:R-:W-:Y:S01]  /*2200*/  SHF.R.U32.HI R4, RZ, R5, R4 ;  /* 0x00000005ff047219 */ /* 0x000fe20000011604 */
[----:B--2---:R-:W-:Y:S01]  /*2210*/  IMAD.HI.U32 R3, R8, R3, RZ ;  /* 0x0000000308037227 */ /* 0x004fe200078e00ff */
[----:B------:R-:W-:-:S04]  /*2220*/  ISETP.NE.AND P0, PT, R2, 0x1, PT ;  /* 0x000000010200780c */ /* 0x000fc80003f05270 */
[----:B---3--:R-:W-:-:S04]  /*2230*/  SHF.R.U32.HI R3, RZ, R6, R3 ;  /* 0x00000006ff037219 */ /* 0x008fc80000011603 */
[----:B------:R-:W-:Y:S02]  /*2240*/  SEL R3, R8, R3, !P0 ;  /* 0x0000000308037207 */ /* 0x000fe40004000000 */
[----:B----4-:R-:W-:-:S04]  /*2250*/  ISETP.NE.AND P1, PT, R16, 0x1, PT ;  /* 0x000000011000780c */ /* 0x010fc80003f25270 */
[----:B------:R-:W-:-:S05]  /*2260*/  SEL R4, R11, R4, !P1 ;  /* 0x000000040b047207 */ /* 0x000fca0004800000 */
[----:B------:R-:W-:Y:S02]  /*2270*/  IMAD.IADD R5, R3, 0x1, -R4 ;  /* 0x0000000103057824 */ /* 0x000fe400078e0a04 */
[----:B------:R-:W-:Y:S02]  /*2280*/  IMAD.IADD R3, R4, 0x1, -R3 ;  /* 0x0000000104037824 */ /* 0x000fe400078e0a03 */
[----:B------:R-:W-:Y:S02]  /*2290*/  IMAD R11, R5, R16, R11 ;  /* 0x00000010050b7224 */ /* 0x000fe400078e020b */
[----:B------:R-:W-:-:S07]  /*22a0*/  IMAD R8, R3, R2, R8 ;  /* 0x0000000203087224 */ /* 0x000fce00078e0208 */
.L_x_34:
[----:B------:R-:W-:Y:S01]  /*22b0*/  VIADD R14, R14, 0x1 ;  /* 0x000000010e0e7836 */ /* 0x000fe20000000000 */
[----:B------:R-:W-:Y:S01]  /*22c0*/  PLOP3.LUT P1, PT, PT, PT, PT, 0x80, 0x8 ;  /* 0x000000000008781c */ /* 0x000fe20003f2f070 */
[----:B------:R-:W-:Y:S02]  /*22d0*/  IMAD.IADD R21, R11, 0x1, R170 ;  /* 0x000000010b157824 */ /* 0x000fe400078e02aa */
[----:B------:R-:W-:Y:S01]  /*22e0*/  IMAD.IADD R20, R8, 0x1, R147 ;  /* 0x0000000108147824 */ /* 0x000fe200078e0293 */
[----:B------:R-:W-:-:S04]  /*22f0*/  ISETP.NE.AND P0, PT, R14, 0x2, PT ;  /* 0x000000020e00780c */ /* 0x000fc80003f05270 */
[----:B------:R-:W-:Y:S02]  /*2300*/  SEL R2, RZ, 0x1, P0 ;  /* 0x00000001ff027807 */ /* 0x000fe40000000000 */
[----:B------:R-:W-:Y:S02]  /*2310*/  SEL R14, R14, RZ, P0 ;  /* 0x000000ff0e0e7207 */ /* 0x000fe40000000000 */
[----:B------:R-:W-:Y:S01]  /*2320*/  LOP3.LUT R13, R13, R2, RZ, 0x3c, !PT ;  /* 0x000000020d0d7212 */ /* 0x000fe200078e3cff */
[----:B------:R-:W-:Y:S06]  /*2330*/  @P2 BRA `(.L_x_35) ;  /* 0xfffffff000682947 */ /* 0x000fec000383ffff */
[----:B------:R-:W-:Y:S01]  /*2340*/  UIADD3 UR4, UPT, UPT, UR4, 0x18, URZ ;  /* 0x0000001804047890 */ /* 0x000fe2000fffe0ff */
[----:B------:R-:W-:-:S03]  /*2350*/  SHF.L.U32 R3, R15, 0x1f, RZ ;  /* 0x0000001f0f037819 */ /* 0x000fc600000006ff */
[----:B------:R-:W-:-:S09]  /*2360*/  ULEA UR5, UR6, UR4, 0x3 ;  /* 0x0000000406057291 */ /* 0x000fd2000f8e18ff */
[----:B------:R-:W1:Y:S02]  /*2370*/  SYNCS.PHASECHK.TRANS64.TRYWAIT P0, [UR5], R3 ;  /* 0x00000003ff0075a7 */ /* 0x000e640008001105 */
[----:B-1----:R-:W-:Y:S05]  /*2380*/  @!P0 BRA `(.L_x_36) ;  /* 0x0000008c006c8947 */ /* 0x002fea0003800000 */
.L_x_130:
[----:B------:R-:W-:-:S04]  /*2390*/  UIADD3 UR6, UPT, UPT, UR6, 0x1, URZ ;  /* 0x0000000106067890 */ /* 0x000fc8000fffe0ff */
[----:B------:R-:W-:-:S04]  /*23a0*/  UISETP.NE.AND UP0, UPT, UR6, 0x3, UPT ;  /* 0x000000030600788c */ /* 0x000fc8000bf05270 */
[----:B------:R-:W-:Y:S02]  /*23b0*/  USEL UR7, URZ, 0x1, UP0 ;  /* 0x00000001ff077887 */ /* 0x000fe40008000000 */
[----:B------:R-:W-:-:S04]  /*23c0*/  USEL UR6, UR6, URZ, UP0 ;  /* 0x000000ff06067287 */ /* 0x000fc80008000000 */
[----:B------:R-:W-:Y:S01]  /*23d0*/  ULEA UR5, UR6, UR4, 0x3 ;  /* 0x0000000406057291 */ /* 0x000fe2000f8e18ff */
[----:B------:R-:W-:-:S04]  /*23e0*/  LOP3.LUT R15, R15, UR7, RZ, 0x3c, !PT ;  /* 0x000000070f0f7c12 */ /* 0x000fc8000f8e3cff */
[----:B-1----:R-:W-:-:S04]  /*23f0*/  SHF.L.U32 R3, R15, 0x1f, RZ ;  /* 0x0000001f0f037819 */ /* 0x002fc800000006ff */
[----:B------:R-:W1:Y:S02]  /*2400*/  SYNCS.PHASECHK.TRANS64.TRYWAIT P0, [UR5], R3 ;  /* 0x00000003ff0075a7 */ /* 0x000e640008001105 */
[----:B-1----:R-:W-:Y:S05]  /*2410*/  @!P0 BRA `(.L_x_37) ;  /* 0x0000008c00608947 */ /* 0x002fea0003800000 */
.L_x_132:
[----:B------:R-:W-:-:S04]  /*2420*/  UIADD3 UR6, UPT, UPT, UR6, 0x1, URZ ;  /* 0x0000000106067890 */ /* 0x000fc8000fffe0ff */
[----:B------:R-:W-:-:S04]  /*2430*/  UISETP.NE.AND UP0, UPT, UR6, 0x3, UPT ;  /* 0x000000030600788c */ /* 0x000fc8000bf05270 */
[----:B------:R-:W-:Y:S02]  /*2440*/  USEL UR5, URZ, 0x1, UP0 ;  /* 0x00000001ff057887 */ /* 0x000fe40008000000 */
[----:B------:R-:W-:-:S04]  /*2450*/  USEL UR6, UR6, URZ, UP0 ;  /* 0x000000ff06067287 */ /* 0x000fc80008000000 */
[----:B------:R-:W-:Y:S01]  /*2460*/  ULEA UR6, UR6, UR4, 0x3 ;  /* 0x0000000406067291 */ /* 0x000fe2000f8e18ff */
[----:B-1----:R-:W-:-:S04]  /*2470*/  LOP3.LUT R3, R15, UR5, RZ, 0x3c, !PT ;  /* 0x000000050f037c12 */ /* 0x002fc8000f8e3cff */
[----:B------:R-:W-:Y:S01]  /*2480*/  SHF.L.U32 R3, R3, 0x1f, RZ ;  /* 0x0000001f03037819 */ /* 0x000fe200000006ff */
[----:B----4-:R-:W-:-:S07]  /*2490*/  IMAD.U32 R0, RZ, RZ, UR6 ;  /* 0x00000006ff007e24 */ /* 0x010fce000f8e00ff */
.L_x_38:
[----:B-1----:R1:W2:Y:S02]  /*24a0*/  SYNCS.PHASECHK.TRANS64.TRYWAIT P0, [R0+URZ], R3 ;  /* 0x00000003000075a7 */ /* 0x0022a400080011ff */
[----:B--2---:R-:W-:Y:S05]  /*24b0*/  @!P0 NANOSLEEP.SYNCS 0x989680 ;  /* 0x009896800000895d */ /* 0x004fea0003900000 */
[----:B------:R-:W2:Y:S02]  /*24c0*/  @!P0 SYNCS.PHASECHK.TRANS64 P0, [R0+URZ], R3 ;  /* 0x00000003000085a7 */ /* 0x000ea400080010ff */
[----:B--2---:R-:W-:Y:S05]  /*24d0*/  @P0 EXIT ;  /* 0x000000000000094d */ /* 0x004fea0003800000 */
[----:B------:R-:W-:Y:S05]  /*24e0*/  BRA `(.L_x_38) ;  /* 0xfffffffc00ec7947 */ /* 0x000fea000383ffff */
.L_x_17:
[----:B------:R-:W-:-:S04]  /*24f0*/  UISETP.NE.AND UP1, UPT, UR37, URZ, UPT ;  /* 0x000000ff2500728c */ /* 0x000fc8000bf25270 */
[----:B------:R-:W-:-:S09]  /*2500*/  UISETP.NE.OR UP1, UPT, UR8, 0x1, UP1 ;  /* 0x000000010800788c */ /* 0x000fd20008f25670 */
[----:B------:R-:W-:Y:S05]  /*2510*/  BRA.U UP1, `(.L_x_39) ;  /* 0x0000000501487547 */ /* 0x000fea000b800000 */
[----:B------:R-:W-:Y:S01]  /*2520*/  ISETP.NE.AND P2, PT, R2, RZ, PT ;  /* 0x000000ff0200720c */ /* 0x000fe20003f45270 */
[----:B------:R-:W-:Y:S01]  /*2530*/  IMAD.MOV.U32 R12, RZ, RZ, 0x1 ;  /* 0x00000001ff0c7424 */ /* 0x000fe200078e00ff */
[----:B------:R-:W-:Y:S02]  /*2540*/  CS2R R10, SRZ ;  /* 0x00000000000a7805 */ /* 0x000fe4000001ff00 */
[----:B------:R-:W-:Y:S01]  /*2550*/  CS2R R8, SRZ ;  /* 0x0000000000087805 */ /* 0x000fe2000001ff00 */
[----:B------:R-:W-:Y:S01]  /*2560*/  UMOV UR4, 0x400 ;  /* 0x0000040000047882 */ /* 0x000fe20000000000 */
[----:B------:R-:W-:Y:S01]  /*2570*/  UMOV UR6, URZ ;  /* 0x000000ff00067c82 */ /* 0x000fe20008000000 */
[----:B------:R-:W-:-:S12]  /*2580*/  ULEA UR37, UR37, UR4, 0x18 ;  /* 0x0000000425257291 */ /* 0x000fd8000f8ec0ff */
.L_x_43:
[----:B------:R-:W-:Y:S02]  /*2590*/  LEA R0, R8, UR37, 0x3 ;  /* 0x0000002508007c11 */ /* 0x000fe4000f8e18ff */
[----:B------:R-:W-:-:S03]  /*25a0*/  SHF.L.U32 R5, R9, 0x1f, RZ ;  /* 0x0000001f09057819 */ /* 0x000fc600000006ff */
[----:B------:R-:W-:Y:S01]  /*25b0*/  VIADD R4, R0, 0xd0 ;  /* 0x000000d000047836 */ /* 0x000fe20000000000 */
[----:B------:R-:W1:Y:S02]  /*25c0*/  SYNCS.PHASECHK.TRANS64.TRYWAIT P0, [R0+URZ+0xc0], R5 ;  /* 0x0000c005000075a7 */ /* 0x000e6400080011ff */
[----:B-1----:R-:W-:Y:S05]  /*25d0*/  @!P0 BRA `(.L_x_40) ;  /* 0x0000008c00088947 */ /* 0x002fea0003800000 */
.L_x_133:
[----:B------:R-:W-:Y:S01]  /*25e0*/  ULEA UR5, UR6, UR37, 0x3 ;  /* 0x0000002506057291 */ /* 0x000fe2000f8e18ff */
[----:B------:R-:W-:Y:S02]  /*25f0*/  PRMT R4, RZ, 0x654, R4 ;  /* 0x00000654ff047816 */ /* 0x000fe40000000004 */
[----:B-1----:R-:W-:Y:S01]  /*2600*/  SHF.L.U32 R5, R12, 0x1f, RZ ;  /* 0x0000001f0c057819 */ /* 0x002fe200000006ff */
[----:B------:R-:W-:Y:S01]  /*2610*/  UIADD3 UR4, UPT, UPT, UR5, 0x80, URZ ;  /* 0x0000008005047890 */ /* 0x000fe2000fffe0ff */
[----:B------:R1:W-:Y:S05]  /*2620*/  SYNCS.ARRIVE.TRANS64.RED.A1T0 RZ, [R4+URZ], RZ ;  /* 0x000000ff04ff79a7 */ /* 0x0003ea00081004ff */
[----:B------:R-:W-:Y:S01]  /*2630*/  IMAD.U32 R7, RZ, RZ, UR4 ;  /* 0x00000004ff077e24 */ /* 0x000fe2000f8e00ff */
[----:B------:R-:W2:Y:S04]  /*2640*/  SYNCS.PHASECHK.TRANS64.TRYWAIT P0, [UR5+0x90], R5 ;  /* 0x00009005ff0075a7 */ /* 0x000ea80008001105 */
[----:B------:R-:W-:Y:S01]  /*2650*/  PRMT R6, R2, 0x654, R7 ;  /* 0x0000065402067816 */ /* 0x000fe20000000007 */
[----:B-1----:R-:W-:Y:S01]  /*2660*/  @!P2 IMAD.MOV.U32 R4, RZ, RZ, 0x10 ;  /* 0x00000010ff04a424 */ /* 0x002fe200078e00ff */
[----:B--2---:R-:W-:Y:S06]  /*2670*/  @!P0 BRA `(.L_x_41) ;  /* 0x0000008800f48947 */ /* 0x004fec0003800000 */
.L_x_135:
[----:B------:R-:W-:Y:S01]  /*2680*/  ULEA UR4, UR6, UR37, 0x4 ;  /* 0x0000002506047291 */ /* 0x000fe2000f8e20ff */
[----:B------:R-:W-:Y:S01]  /*2690*/  SEL R3, R6, R3, !P2 ;  /* 0x0000000306037207 */ /* 0x000fe20005000000 */
[----:B------:R-:W-:Y:S01]  /*26a0*/  UIADD3 UR5, UPT, UPT, UR5, 0x80, URZ ;  /* 0x0000008005057890 */ /* 0x000fe2000fffe0ff */
[----:B-1----:R-:W-:Y:S01]  /*26b0*/  LEA R0, R11, UR37, 0x3 ;  /* 0x000000250b007c11 */ /* 0x002fe2000f8e18ff */
[----:B------:R-:W-:Y:S01]  /*26c0*/  UIADD3 UR4, UPT, UPT, UR4, 0xf0, URZ ;  /* 0x000000f004047890 */ /* 0x000fe2000fffe0ff */
[----:B------:R-:W-:Y:S01]  /*26d0*/  SHF.L.U32 R5, R10, 0x1f, RZ ;  /* 0x0000001f0a057819 */ /* 0x000fe200000006ff */
[----:B------:R1:W-:Y:S01]  /*26e0*/  @!P2 SYNCS.ARRIVE.TRANS64.RED RZ, [R3+URZ], R4 ;  /* 0x0000000403ffa9a7 */ /* 0x0003e200080004ff */
[----:B------:R-:W-:Y:S01]  /*26f0*/  UIADD3 UR6, UPT, UPT, UR6, 0x1, URZ ;  /* 0x0000000106067890 */ /* 0x000fe2000fffe0ff */
[----:B------:R-:W-:-:S03]  /*2700*/  VIADD R8, R8, 0x1 ;  /* 0x0000000108087836 */ /* 0x000fc60000000000 */
[----:B------:R-:W-:Y:S02]  /*2710*/  UISETP.NE.AND UP0, UPT, UR6, 0x2, UPT ;  /* 0x000000020600788c */ /* 0x000fe4000bf05270 */
[----:B------:R-:W-:Y:S06]  /*2720*/  UGETNEXTWORKID.BROADCAST [UR4], [UR5] ;  /* 0x00000000040073ca */ /* 0x000fec0008000100 */
[----:B------:R-:W-:Y:S01]  /*2730*/  USEL UR4, URZ, 0x1, UP0 ;  /* 0x00000001ff047887 */ /* 0x000fe20008000000 */
[----:B------:R-:W-:Y:S01]  /*2740*/  ISETP.NE.AND P0, PT, R8, 0x2, PT ;  /* 0x000000020800780c */ /* 0x000fe20003f05270 */
[----:B------:R-:W-:Y:S01]  /*2750*/  USEL UR6, UR6, URZ, UP0 ;  /* 0x000000ff06067287 */ /* 0x000fe20008000000 */
[----:B------:R-:W2:Y:S03]  /*2760*/  SYNCS.PHASECHK.TRANS64.TRYWAIT P1, [R0+URZ+0x80], R5 ;  /* 0x00008005000075a7 */ /* 0x000ea600080211ff */
[----:B------:R-:W-:Y:S01]  /*2770*/  LOP3.LUT R12, R12, UR4, RZ, 0x3c, !PT ;  /* 0x000000040c0c7c12 */ /* 0x000fe2000f8e3cff */
[----:B-12---:R-:W-:Y:S07]  /*2780*/  @!P1 BRA `(.L_x_42) ;  /* 0x0000008800c89947 */ /* 0x006fee0003800000 */
.L_x_136:
[C---:B------:R-:W-:Y:S01]  /*2790*/  LEA R4, R11.reuse, UR37, 0x4 ;  /* 0x000000250b047c11 */ /* 0x040fe2000f8e20ff */
[----:B-1----:R-:W-:Y:S01]  /*27a0*/  VIADD R0, R0, 0x90 ;  /* 0x0000009000007836 */ /* 0x002fe20000000000 */
[----:B------:R-:W-:Y:S01]  /*27b0*/  SEL R8, R8, RZ, P0 ;  /* 0x000000ff08087207 */ /* 0x000fe20000000000 */
[----:B------:R-:W-:-:S03]  /*27c0*/  VIADD R11, R11, 0x1 ;  /* 0x000000010b0b7836 */ /* 0x000fc60000000000 */
[----:B------:R-:W1:Y:S01]  /*27d0*/  LDS.128 R4, [R4+0xf0] ;  /* 0x0000f00004047984 */ /* 0x000e620000000c00 */
[----:B------:R-:W-:Y:S02]  /*27e0*/  PRMT R0, RZ, 0x654, R0 ;  /* 0x00000654ff007816 */ /* 0x000fe40000000000 */
[C---:B------:R-:W-:Y:S01]  /*27f0*/  ISETP.NE.AND P1, PT, R11.reuse, 0x2, PT ;  /* 0x000000020b00780c */ /* 0x040fe20003f25270 */
[----:B------:R-:W-:Y:S01]  /*2800*/  @!PT LDS RZ, [RZ] ;  /* 0x00000000fffff984 */ /* 0x000fe20000000800 */
[----:B------:R-:W-:Y:S01]  /*2810*/  @!PT LDS RZ, [RZ] ;  /* 0x00000000fffff984 */ /* 0x000fe20000000800 */
[----:B------:R-:W-:Y:S01]  /*2820*/  @!PT LDS RZ, [RZ] ;  /* 0x00000000fffff984 */ /* 0x000fe20000000800 */
[----:B------:R-:W-:Y:S01]  /*2830*/  @!PT LDS RZ, [RZ] ;  /* 0x00000000fffff984 */ /* 0x000fe20000000800 */
[----:B------:R2:W-:Y:S06]  /*2840*/  MEMBAR.ALL.CTA ;  /* 0x0000000000007992 */ /* 0x0005ec0000008000 */
[----:B--2---:R-:W2:Y:S01]  /*2850*/  FENCE.VIEW.ASYNC.S ;  /* 0x00000000000073c6 */ /* 0x004ea20000000000 */
[----:B------:R-:W-:Y:S01]  /*2860*/  SEL R11, R11, RZ, P1 ;  /* 0x000000ff0b0b7207 */ /* 0x000fe20000800000 */
[----:B--2---:R2:W-:Y:S01]  /*2870*/  SYNCS.ARRIVE.TRANS64.RED.A1T0 RZ, [R0+URZ], RZ ;  /* 0x000000ff00ff79a7 */ /* 0x0045e200081004ff */
[----:B-1----:R-:W-:-:S02]  /*2880*/  LOP3.LUT P3, RZ, R6, 0x1, RZ, 0xc0, !PT ;  /* 0x0000000106ff7812 */ /* 0x002fc4000786c0ff */
[----:B------:R-:W-:-:S04]  /*2890*/  SEL R5, RZ, 0x1, P1 ;  /* 0x00000001ff057807 */ /* 0x000fc80000800000 */
[----:B------:R-:W-:Y:S02]  /*28a0*/  LOP3.LUT R10, R10, R5, RZ, 0x3c, !PT ;  /* 0x000000050a0a7212 */ /* 0x000fe400078e3cff */
[----:B--2---:R-:W-:-:S04]  /*28b0*/  SEL R0, RZ, 0x1, P0 ;  /* 0x00000001ff007807 */ /* 0x004fc80000000000 */
[----:B------:R-:W-:Y:S01]  /*28c0*/  LOP3.LUT R9, R9, R0, RZ, 0x3c, !PT ;  /* 0x0000000009097212 */ /* 0x000fe200078e3cff */
[----:B------:R-:W-:Y:S06]  /*28d0*/  @P3 BRA `(.L_x_43) ;  /* 0xfffffffc002c3947 */ /* 0x000fec000383ffff */
[----:B------:R-:W-:Y:S01]  /*28e0*/  ULEA UR5, UR6, UR37, 0x3 ;  /* 0x0000002506057291 */ /* 0x000fe2000f8e18ff */
[----:B------:R-:W-:-:S08]  /*28f0*/  SHF.L.U32 R3, R12, 0x1f, RZ ;  /* 0x0000001f0c037819 */ /* 0x000fd000000006ff */
[----:B------:R-:W1:Y:S02]  /*2900*/  SYNCS.PHASECHK.TRANS64 P0, [UR5+0x90], R3 ;  /* 0x00009003ff0075a7 */ /* 0x000e640008001005 */
[----:B-1----:R-:W-:Y:S05]  /*2910*/  @P0 BRA `(.L_x_44) ;  /* 0x0000000000080947 */ /* 0x002fea0003800000 */
[----:B------:R-:W1:Y:S02]  /*2920*/  SYNCS.PHASECHK.TRANS64.TRYWAIT P0, [UR5+0x90], R3 ;  /* 0x00009003ff0075a7 */ /* 0x000e640008001105 */
[----:B-1----:R-:W-:Y:S05]  /*2930*/  @!P0 BRA `(.L_x_45) ;  /* 0x0000008800708947 */ /* 0x002fea0003800000 */
.L_x_44:
[----:B------:R-:W-:-:S04]  /*2940*/  UIADD3 UR4, UPT, UPT, UR6, 0x1, URZ ;  /* 0x0000000106047890 */ /* 0x000fc8000fffe0ff */
[----:B------:R-:W-:-:S04]  /*2950*/  UISETP.NE.AND UP0, UPT, UR4, 0x2, UPT ;  /* 0x000000020400788c */ /* 0x000fc8000bf05270 */
[----:B------:R-:W-:Y:S02]  /*2960*/  USEL UR7, URZ, 0x1, UP0 ;  /* 0x00000001ff077887 */ /* 0x000fe40008000000 */
[----:B------:R-:W-:-:S04]  /*2970*/  USEL UR4, UR4, URZ, UP0 ;  /* 0x000000ff04047287 */ /* 0x000fc80008000000 */
[----:B------:R-:W-:Y:S01]  /*2980*/  ULEA UR4, UR4, UR37, 0x3 ;  /* 0x0000002504047291 */ /* 0x000fe2000f8e18ff */
[----:B-1----:R-:W-:-:S04]  /*2990*/  LOP3.LUT R3, R12, UR7, RZ, 0x3c, !PT ;  /* 0x000000070c037c12 */ /* 0x002fc8000f8e3cff */
[----:B------:R-:W-:-:S04]  /*29a0*/  SHF.L.U32 R0, R3, 0x1f, RZ ;  /* 0x0000001f03007819 */ /* 0x000fc800000006ff */
[----:B------:R-:W1:Y:S02]  /*29b0*/  SYNCS.PHASECHK.TRANS64 P0, [UR4+0x90], R0 ;  /* 0x00009000ff0075a7 */ /* 0x000e640008001004 */
[----:B-1----:R-:W-:Y:S05]  /*29c0*/  @P0 EXIT ;  /* 0x000000000000094d */ /* 0x002fea0003800000 */
[----:B------:R-:W-:Y:S02]  /*29d0*/  SHF.L.U32 R3, R3, 0x1f, RZ ;  /* 0x0000001f03037819 */ /* 0x000fe400000006ff */
[----:B------:R-:W-:-:S07]  /*29e0*/  MOV R0, UR4 ;  /* 0x0000000400007c02 */ /* 0x000fce0008000f00 */
.L_x_46:
[----:B-1----:R1:W2:Y:S02]  /*29f0*/  SYNCS.PHASECHK.TRANS64.TRYWAIT P0, [R0+URZ+0x90], R3 ;  /* 0x00009003000075a7 */ /* 0x0022a400080011ff */
[----:B--2---:R-:W-:Y:S05]  /*2a00*/  @!P0 NANOSLEEP.SYNCS 0x989680 ;  /* 0x009896800000895d */ /* 0x004fea0003900000 */
[----:B------:R-:W2:Y:S02]  /*2a10*/  @!P0 SYNCS.PHASECHK.TRANS64 P0, [R0+URZ+0x90], R3 ;  /* 0x00009003000085a7 */ /* 0x000ea400080010ff */
[----:B--2---:R-:W-:Y:S05]  /*2a20*/  @P0 EXIT ;  /* 0x000000000000094d */ /* 0x004fea0003800000 */
[----:B------:R-:W-:Y:S05]  /*2a30*/  BRA `(.L_x_46) ;  /* 0xfffffffc00ec7947 */ /* 0x000fea000383ffff */
.L_x_39:
[----:B------:R-:W-:-:S09]  /*2a40*/  UISETP.NE.AND UP1, UPT, UR8, URZ, UPT ;  /* 0x000000ff0800728c */ /* 0x000fd2000bf25270 */
[----:B------:R-:W-:Y:S05]  /*2a50*/  BRA.U UP1, `(.L_x_47) ;  /* 0x0000000d016c7547 */ /* 0x000fea000b800000 */
[----:B------:R-:W-:Y:S01]  /*2a60*/  UMOV UR4, 0x40 ;  /* 0x0000004000047882 */ /* 0x000fe20000000000 */
[----:B------:R-:W-:Y:S01]  /*2a70*/  NOP ;  /* 0x0000000000007918 */ /* 0x000fe20000000000 */
[----:B------:R-:W-:Y:S01]  /*2a80*/  ULEA UR4, UR37, UR4, 0x18 ;  /* 0x0000000425047291 */ /* 0x000fe2000f8ec0ff */
[----:B------:R-:W-:Y:S02]  /*2a90*/  UMOV UR5, 0x400 ;  /* 0x0000040000057882 */ /* 0x000fe40000000000 */
[----:B------:R-:W-:-:S06]  /*2aa0*/  ULEA UR37, UR37, UR5, 0x18 ;  /* 0x0000000525257291 */ /* 0x000fcc000f8ec0ff */
[----:B------:R-:W1:Y:S02]  /*2ab0*/  LDS.U8 R0, [UR4+0x1c] ;  /* 0x00001c04ff007984 */ /* 0x000e640008000000 */
[----:B-1----:R-:W-:-:S13]  /*2ac0*/  ISETP.NE.AND P0, PT, R0, RZ, PT ;  /* 0x000000ff0000720c */ /* 0x002fda0003f05270 */
[----:B------:R-:W-:Y:S05]  /*2ad0*/  @P0 BRA `(.L_x_48) ;  /* 0x0000000000580947 */ /* 0x000fea0003800000 */
[----:B------:R-:W-:-:S13]  /*2ae0*/  ELECT P0, URZ, PT ;  /* 0x0000000000ff782f */ /* 0x000fda0003800000 */
[----:B------:R-:W-:Y:S05]  /*2af0*/  @!P0 BRA `(.L_x_49) ;  /* 0x0000000000608947 */ /* 0x000fea0003800000 */
[----:B------:R-:W-:Y:S01]  /*2b00*/  UMOV UR5, 0x10 ;  /* 0x0000001000057882 */ /* 0x000fe20000000000 */
[----:B------:R-:W-:Y:S01]  /*2b10*/  HFMA2 R0, -RZ, RZ, 0, 5.9604644775390625e-08 ;  /* 0x00000001ff007431 */ /* 0x000fe200000001ff */
[----:B------:R-:W-:-:S03]  /*2b20*/  MOV R2, 0xffff ;  /* 0x0000ffff00027802 */ /* 0x000fc60000000f00 */
[----:B------:R-:W-:Y:S04]  /*2b30*/  DEPBAR.LE SB1, 0x36 ;  /* 0x00009d800000791a */ /* 0x000fe80000000000 */
[----:B------:R-:W1:Y:S02]  /*2b40*/  UTCATOMSWS.FIND_AND_SET.ALIGN UP0, UR5, UR5 ;  /* 0x00000005000575e3 */ /* 0x000e640008000800 */
[----:B-1----:R-:W-:Y:S01]  /*2b50*/  MOV R3, UR5 ;  /* 0x0000000500037c02 */ /* 0x002fe20008000f00 */
[----:B------:R-:W-:Y:S06]  /*2b60*/  BRA.U UP0, `(.L_x_50) ;  /* 0x0000000100187547 */ /* 0x000fec000b800000 */
.L_x_51:
[----:B------:R-:W-:Y:S05]  /*2b70*/  NANOSLEEP 0x64 ;  /* 0x000000640000795d */ /* 0x000fea0003800000 */
[----:B------:R-:W-:-:S05]  /*2b80*/  UMOV UR5, 0x10 ;  /* 0x0000001000057882 */ /* 0x000fca0000000000 */
[----:B------:R-:W-:Y:S04]  /*2b90*/  DEPBAR.LE SB1, 0x36 ;  /* 0x00009d800000791a */ /* 0x000fe80000000000 */
[----:B------:R-:W1:Y:S02]  /*2ba0*/  UTCATOMSWS.FIND_AND_SET.ALIGN UP0, UR5, UR5 ;  /* 0x00000005000575e3 */ /* 0x000e640008000800 */
[----:B-1----:R-:W-:Y:S01]  /*2bb0*/  MOV R3, UR5 ;  /* 0x0000000500037c02 */ /* 0x002fe20008000f00 */
[----:B------:R-:W-:Y:S05]  /*2bc0*/  BRA.U !UP0, `(.L_x_51) ;  /* 0xfffffffd08e87547 */ /* 0x000fea000b83ffff */
.L_x_50:
[-C--:B------:R-:W-:Y:S02]  /*2bd0*/  SHF.L.U32 R2, R2, R3.reuse, RZ ;  /* 0x0000000302027219 */ /* 0x080fe400000006ff */
[----:B------:R-:W-:Y:S01]  /*2be0*/  SHF.L.U32 R0, R0, R3, RZ ;  /* 0x0000000300007219 */ /* 0x000fe200000006ff */
[----:B------:R-:W-:Y:S02]  /*2bf0*/  IMAD.SHL.U32 R3, R3, 0x20, RZ ;  /* 0x0000002003037824 */ /* 0x000fe400078e00ff */
[----:B------:R1:W-:Y:S04]  /*2c00*/  ATOMS.OR RZ, [UR4+0x14], R2 ;  /* 0x00001402ffff798c */ /* 0x0003e8000b000004 */
[----:B------:R1:W-:Y:S04]  /*2c10*/  ATOMS.OR RZ, [UR4+0x18], R0 ;  /* 0x00001800ffff798c */ /* 0x0003e8000b000004 */
[----:B------:R1:W-:Y:S01]  /*2c20*/  STS [UR37+0x110], R3 ;  /* 0x00011003ff007988 */ /* 0x0003e20008000825 */
[----:B------:R-:W-:Y:S05]  /*2c30*/  BRA `(.L_x_49) ;  /* 0x0000000000107947 */ /* 0x000fea0003800000 */
.L_x_48:
[----:B------:R-:W-:Y:S02]  /*2c40*/  MOV R0, 0xffffffff ;  /* 0xffffffff00007802 */ /* 0x000fe40000000f00 */
[----:B------:R-:W-:-:S03]  /*2c50*/  MOV R2, 0x2c80 ;  /* 0x00002c8000027802 */ /* 0x000fc60000000f00 */
[----:B------:R1:W-:Y:S04]  /*2c60*/  STS [UR37+0x110], R0 ;  /* 0x00011000ff007988 */ /* 0x0003e80008000825 */
[----:B-1-3-5:R-:W-:Y:S05]  /*2c70*/  CALL.REL.NOINC `($__internal_1_$__cuda_sm10x_tcgen05_guardrail_trap_phase_invalid_during_alloc) ;  /* 0x0000008c00847944 */ /* 0x02afea0003c00000 */
.L_x_49:
[----:B------:R-:W-:Y:S05]  /*2c80*/  WARPSYNC.ALL ;  /* 0x0000000000007948 */ /* 0x000fea0003800000 */
[----:B------:R-:W2:Y:S01]  /*2c90*/  S2UR UR5, SR_CgaCtaId ;  /* 0x00000000000579c3 */ /* 0x000ea20000008800 */
[----:B------:R-:W-:Y:S01]  /*2ca0*/  UMOV UR4, 0x400 ;  /* 0x0000040000047882 */ /* 0x000fe20000000000 */
[----:B------:R-:W-:-:S06]  /*2cb0*/  NOP ;  /* 0x0000000000007918 */ /* 0x000fcc0000000000 */
[----:B------:R-:W-:Y:S06]  /*2cc0*/  BAR.ARV 0x6, 0xa0 ;  /* 0x0182800000007b1d */ /* 0x000fec0000002000 */
[----:B------:R-:W4:Y:S01]  /*2cd0*/  LDCU UR7, c[0x0][0x38c] ;  /* 0x00007180ff0777ac */ /* 0x000f220008000800 */
[----:B------:R-:W-:Y:S01]  /*2ce0*/  IMAD.MOV.U32 R11, RZ, RZ, 0x1 ;  /* 0x00000001ff0b7424 */ /* 0x000fe200078e00ff */
[----:B------:R-:W-:Y:S01]  /*2cf0*/  CS2R R8, SRZ ;  /* 0x0000000000087805 */ /* 0x000fe2000001ff00 */
[----:B------:R-:W-:Y:S01]  /*2d00*/  IMAD.MOV.U32 R10, RZ, RZ, RZ ;  /* 0x000000ffff0a7224 */ /* 0x000fe200078e00ff */
[----:B------:R-:W3:Y:S01]  /*2d10*/  LDCU UR6, c[0x0][0x38c] ;  /* 0x00007180ff0677ac */ /* 0x000ee20008000800 */
[----:B------:R-:W-:Y:S01]  /*2d20*/  UMOV UR15, URZ ;  /* 0x000000ff000f7c82 */ /* 0x000fe20008000000 */
[----:B------:R-:W-:Y:S01]  /*2d30*/  UMOV UR14, URZ ;  /* 0x000000ff000e7c82 */ /* 0x000fe20008000000 */
[----:B--2---:R-:W-:Y:S01]  /*2d40*/  ULEA UR5, UR5, UR4, 0x18 ;  /* 0x0000000405057291 */ /* 0x004fe2000f8ec0ff */
[----:B------:R-:W-:Y:S01]  /*2d50*/  UMOV UR24, 0x0 ;  /* 0x0000000000187882 */ /* 0x000fe20000000000 */
[----:B------:R-:W-:-:S02]  /*2d60*/  UMOV UR25, 0x8410490 ;  /* 0x0841049000197882 */ /* 0x000fc40000000000 */
[----:B------:R-:W-:Y:S02]  /*2d70*/  UIADD3 UR10, UPT, UPT, UR5, 0xc400, URZ ;  /* 0x0000c400050a7890 */ /* 0x000fe4000fffe0ff */
[----:B------:R-:W-:Y:S02]  /*2d80*/  UIADD3 UR11, UPT, UPT, UR5, 0x18400, URZ ;  /* 0x00018400050b7890 */ /* 0x000fe4000fffe0ff */
[----:B----4-:R-:W-:Y:S01]  /*2d90*/  UIADD3 UR7, UPT, UPT, UR7, 0x7f, URZ ;  /* 0x0000007f07077890 */ /* 0x010fe2000fffe0ff */
[----:B-1----:R-:W1:Y:S01]  /*2da0*/  LDS R0, [UR5+0x110] ;  /* 0x00011005ff007984 */ /* 0x002e620008000800 */
[----:B------:R-:W-:Y:S02]  /*2db0*/  USHF.R.U32.HI UR10, URZ, 0x4, UR10 ;  /* 0x00000004ff0a7899 */ /* 0x000fe4000801160a */
[----:B------:R-:W-:Y:S02]  /*2dc0*/  USHF.R.S32.HI UR4, URZ, 0x1f, UR7 ;  /* 0x0000001fff047899 */ /* 0x000fe40008011407 */
[----:B------:R-:W-:-:S02]  /*2dd0*/  USHF.R.U32.HI UR11, URZ, 0x4, UR11 ;  /* 0x00000004ff0b7899 */ /* 0x000fc4000801160b */
[----:B------:R-:W-:Y:S02]  /*2de0*/  ULEA.HI UR4, UR4, UR7, URZ, 0x7 ;  /* 0x0000000704047291 */ /* 0x000fe4000f8f38ff */
[----:B------:R-:W-:Y:S02]  /*2df0*/  ULOP3.LUT UR10, UR10, 0x3fff, URZ, 0xc0, !UPT ;  /* 0x00003fff0a0a7892 */ /* 0x000fe4000f8ec0ff */
[----:B------:R-:W-:Y:S02]  /*2e00*/  USHF.R.S32.HI UR4, URZ, 0x7, UR4 ;  /* 0x00000007ff047899 */ /* 0x000fe40008011404 */
[----:B------:R-:W-:Y:S02]  /*2e10*/  ULOP3.LUT UR11, UR11, 0x3fff, URZ, 0xc0, !UPT ;  /* 0x00003fff0b0b7892 */ /* 0x000fe4000f8ec0ff */
[----:B------:R-:W-:Y:S01]  /*2e20*/  UISETP.LT.AND UP0, UPT, UR4, 0x1, UPT ;  /* 0x000000010400788c */ /* 0x000fe2000bf01270 */
[----:B------:R-:W-:Y:S01]  /*2e30*/  UMOV UR22, 0x0 ;  /* 0x0000000000167882 */ /* 0x000fe20000000000 */
[----:B------:R-:W-:-:S02]  /*2e40*/  UMOV UR23, 0x8410490 ;  /* 0x0841049000177882 */ /* 0x000fc40000000000 */
[----:B------:R-:W-:Y:S02]  /*2e50*/  USEL UR9, UR4, 0x1, !UP0 ;  /* 0x0000000104097887 */ /* 0x000fe4000c000000 */
[----:B------:R-:W-:Y:S02]  /*2e60*/  ULOP3.LUT UR10, UR10, 0x10000, URZ, 0xfc, !UPT ;  /* 0x000100000a0a7892 */ /* 0x000fe4000f8efcff */
[----:B------:R-:W-:Y:S02]  /*2e70*/  ULOP3.LUT UR11, UR11, 0x4000000, URZ, 0xfc, !UPT ;  /* 0x040000000b0b7892 */ /* 0x000fe4000f8efcff */
[----:B------:R-:W-:Y:S02]  /*2e80*/  UIADD3 UR9, UPT, UPT, -UR9, URZ, URZ ;  /* 0x000000ff09097290 */ /* 0x000fe4000fffe1ff */
[----:B---3--:R-:W-:Y:S01]  /*2e90*/  UISETP.GE.AND UP3, UPT, UR6, 0x1, UPT ;  /* 0x000000010600788c */ /* 0x008fe2000bf66270 */
[----:B------:R-:W-:Y:S01]  /*2ea0*/  UMOV UR20, 0x0 ;  /* 0x0000000000147882 */ /* 0x000fe20000000000 */
[----:B------:R-:W-:Y:S01]  /*2eb0*/  UMOV UR21, 0x8410490 ;  /* 0x0841049000157882 */ /* 0x000fe20000000000 */
[----:B------:R-:W-:Y:S01]  /*2ec0*/  UMOV UR18, 0x0 ;  /* 0x0000000000127882 */ /* 0x000fe20000000000 */
[----:B------:R-:W-:Y:S01]  /*2ed0*/  UMOV UR19, 0x8410490 ;  /* 0x0841049000137882 */ /* 0x000fe20000000000 */
[----:B-1----:R-:W-:-:S15]  /*2ee0*/  R2UR UR16, R0 ;  /* 0x00000000001072ca */ /* 0x002fde00000e0000 */
.L_x_58:
[----:B------:R-:W-:Y:S02]  /*2ef0*/  LEA R0, R10, UR5, 0x3 ;  /* 0x000000050a007c11 */ /* 0x000fe4000f8e18ff */
[----:B------:R-:W-:Y:S02]  /*2f00*/  SHF.L.U32 R5, R9, 0x1f, RZ ;  /* 0x0000001f09057819 */ /* 0x000fe400000006ff */
[----:B------:R-:W-:Y:S01]  /*2f10*/  PLOP3.LUT P0, PT, PT, PT, UP3, 0x80, 0x8 ;  /* 0x000000000008781c */ /* 0x000fe20003f0f038 */
[----:B------:R-:W-:Y:S01]  /*2f20*/  VIADD R3, R0, 0x90 ;  /* 0x0000009000037836 */ /* 0x000fe20000000000 */
[----:B-1----:R-:W1:Y:S02]  /*2f30*/  SYNCS.PHASECHK.TRANS64.TRYWAIT P1, [R0+URZ+0x80], R5 ;  /* 0x00008005000075a7 */ /* 0x002e6400080211ff */
[----:B-1-3--:R-:W-:Y:S09]  /*2f40*/  @!P1 BRA `(.L_x_52) ;  /* 0x0000008400049947 */ /* 0x00aff20003800000 */
.L_x_138:
[----:B------:R-:W-:Y:S01]  /*2f50*/  LEA R4, R10, UR5, 0x4 ;  /* 0x000000050a047c11 */ /* 0x000fe2000f8e20ff */
[----:B------:R-:W-:Y:S01]  /*2f60*/  @UP3 ULEA UR6, UR14, UR5, 0x3 ;  /* 0x000000050e063291 */ /* 0x000fe2000f8e18ff */
[----:B------:R-:W-:Y:S01]  /*2f70*/  PLOP3.LUT P2, PT, PT, PT, PT, 0x80, 0x8 ;  /* 0x000000000008781c */ /* 0x000fe20003f4f070 */
[----:B------:R-:W-:Y:S01]  /*2f80*/  ULEA UR7, UR15, UR5, 0x3 ;  /* 0x000000050f077291 */ /* 0x000fe2000f8e18ff */
[----:B------:R-:W-:Y:S01]  /*2f90*/  PRMT R3, RZ, 0x654, R3 ;  /* 0x00000654ff037816 */ /* 0x000fe20000000003 */
[----:B------:R-:W-:Y:S01]  /*2fa0*/  ULEA UR8, UR15, UR16, 0x8 ;  /* 0x000000100f087291 */ /* 0x000fe2000f8e40ff */
[----:B-1----:R-:W1:Y:S01]  /*2fb0*/  LDS.128 R4, [R4+0xf0] ;  /* 0x0000f00004047984 */ /* 0x002e620000000c00 */
[----:B------:R-:W-:Y:S02]  /*2fc0*/  @P0 SHF.L.U32 R2, R8, 0x1f, RZ ;  /* 0x0000001f08020819 */ /* 0x000fe400000006ff */
[----:B------:R-:W-:Y:S01]  /*2fd0*/  SHF.L.U32 R0, R11, 0x1f, RZ ;  /* 0x0000001f0b007819 */ /* 0x000fe200000006ff */
[----:B------:R-:W-:Y:S01]  /*2fe0*/  @!PT LDS RZ, [RZ] ;  /* 0x00000000fffff984 */ /* 0x000fe20000000800 */
[----:B------:R-:W-:Y:S01]  /*2ff0*/  @!PT LDS RZ, [RZ] ;  /* 0x00000000fffff984 */ /* 0x000fe20000000800 */
[----:B------:R-:W-:Y:S01]  /*3000*/  @!PT LDS RZ, [RZ] ;  /* 0x00000000fffff984 */ /* 0x000fe20000000800 */
[----:B------:R-:W-:Y:S01]  /*3010*/  @!PT LDS RZ, [RZ] ;  /* 0x00000000fffff984 */ /* 0x000fe20000000800 */
[----:B------:R2:W-:Y:S06]  /*3020*/  MEMBAR.ALL.CTA ;  /* 0x0000000000007992 */ /* 0x0005ec0000008000 */
[----:B--2---:R-:W2:Y:S02]  /*3030*/  FENCE.VIEW.ASYNC.S ;  /* 0x00000000000073c6 */ /* 0x004ea40000000000 */
[----:B--2---:R2:W-:Y:S01]  /*3040*/  SYNCS.ARRIVE.TRANS64.RED.A1T0 RZ, [R3+URZ], RZ ;  /* 0x000000ff03ff79a7 */ /* 0x0045e200081004ff */
[----:B------:R2:W3:Y:S01]  /*3050*/  @P0 SYNCS.PHASECHK.TRANS64.TRYWAIT P2, [UR6], R2 ;  /* 0x00000002ff0005a7 */ /* 0x0004e20008041106 */
[----:B-1----:R-:W-:Y:S01]  /*3060*/  LOP3.LUT P1, RZ, R6, 0x1, RZ, 0xc0, !PT ;  /* 0x0000000106ff7812 */ /* 0x002fe2000782c0ff */
[----:B------:R-:W1:Y:S02]  /*3070*/  SYNCS.PHASECHK.TRANS64.TRYWAIT P0, [UR7+0xb0], R0 ;  /* 0x0000b000ff0075a7 */ /* 0x000e640008001107 */
[----:B-123--:R-:W-:Y:S10]  /*3080*/  @!P0 BRA `(.L_x_53) ;  /* 0x0000008000c88947 */ /* 0x00eff40003800000 */
.L_x_140:
[----:B------:R-:W-:Y:S01]  /*3090*/  IADD3 R10, PT, PT, R10, 0x1, RZ ;  /* 0x000000010a0a7810 */ /* 0x000fe20007ffe0ff */
[----:B------:R-:W-:Y:S06]  /*30a0*/  BRA.U !UP3, `(.L_x_54) ;  /* 0x000000010bc07547 */ /* 0x000fec000b800000 */
[----:B------:R-:W-:Y:S01]  /*30b0*/  UPLOP3.LUT UP4, UPT, UPT, UPT, UPT, 0x40, 0x4 ;  /* 0x000000000004789c */ /* 0x000fe20003f8e870 */
[----:B------:R-:W-:Y:S01]  /*30c0*/  UMOV UR13, UR9 ;  /* 0x00000009000d7c82 */ /* 0x000fe20008000000 */
[----:B------:R-:W-:Y:S01]  /*30d0*/  UMOV UR12, UR4 ;  /* 0x00000004000c7c82 */ /* 0x000fe20008000000 */
[----:B------:R-:W-:-:S08]  /*30e0*/  UMOV UR17, UR14 ;  /* 0x0000000e00117c82 */ /* 0x000fd00008000000 */
.L_x_57:
[----:B------:R-:W-:Y:S02]  /*30f0*/  UIADD3 UR13, UPT, UPT, UR13, 0x1, URZ ;  /* 0x000000010d0d7890 */ /* 0x000fe4000fffe0ff */
[----:B--2---:R-:W-:Y:S02]  /*3100*/  ULEA UR6, UR17, UR5, 0x3 ;  /* 0x0000000511067291 */ /* 0x004fe4000f8e18ff */
[----:B------:R-:W-:Y:S01]  /*3110*/  UISETP.NE.AND UP0, UPT, UR13, URZ, UPT ;  /* 0x000000ff0d00728c */ /* 0x000fe2000bf05270 */
[----:B---3--:R-:W-:Y:S10]  /*3120*/  @P2 BRA `(.L_x_55) ;  /* 0x00000000000c2947 */ /* 0x008ff40003800000 */
[----:B-1----:R-:W-:Y:S04]  /*3130*/  SHF.L.U32 R3, R8, 0x1f, RZ ;  /* 0x0000001f08037819 */ /* 0x002fe800000006ff */
[----:B------:R-:W1:Y:S02]  /*3140*/  SYNCS.PHASECHK.TRANS64.TRYWAIT P0, [UR6], R3 ;  /* 0x00000003ff0075a7 */ /* 0x000e640008001106 */
[----:B-1----:R-:W-:Y:S05]  /*3150*/  @!P0 BRA `(.L_x_56) ;  /* 0x0000008000ac8947 */ /* 0x002fea0003800000 */
.L_x_55:
[----:B------:R-:W-:Y:S01]  /*3160*/  UISETP.NE.AND UP1, UPT, UR12, 0x1, UPT ;  /* 0x000000010c00788c */ /* 0x000fe2000bf25270 */
[----:B------:R-:W-:Y:S01]  /*3170*/  PLOP3.LUT P2, PT, PT, PT, PT, 0x80, 0x8 ;  /* 0x000000000008781c */ /* 0x000fe20003f4f070 */
[----:B------:R-:W-:Y:S02]  /*3180*/  UIADD3 UR14, UPT, UPT, UR17, 0x1, URZ ;  /* 0x00000001110e7890 */ /* 0x000fe4000fffe0ff */
[----:B------:R-:W-:Y:S02]  /*3190*/  ULEA UR28, UR17, UR11, 0xb ;  /* 0x0000000b111c7291 */ /* 0x000fe4000f8e58ff */
[----:B------:R-:W-:Y:S01]  /*31a0*/  UISETP.NE.AND UP2, UPT, UR14, 0x3, UPT ;  /* 0x000000030e00788c */ /* 0x000fe2000bf45270 */
[----:B------:R-:W-:Y:S01]  /*31b0*/  PLOP3.LUT P0, PT, PT, PT, UP1, 0x80, 0x8 ;  /* 0x000000000008781c */ /* 0x000fe20003f0f018 */
[----:B------:R-:W-:Y:S02]  /*31c0*/  UIADD3 UR40, UPT, UPT, UR28, 0x100, URZ ;  /* 0x000001001c287890 */ /* 0x000fe4000fffe0ff */
[----:B------:R-:W-:Y:S02]  /*31d0*/  USEL UR27, URZ, 0x1, UP2 ;  /* 0x00000001ff1b7887 */ /* 0x000fe40009000000 */
[----:B------:R-:W-:Y:S02]  /*31e0*/  USEL UR14, UR14, URZ, UP2 ;  /* 0x000000ff0e0e7287 */ /* 0x000fe40009000000 */
[----:B------:R-:W-:Y:S02]  /*31f0*/  UIADD3 UR36, UPT, UPT, UR28, 0x200, URZ ;  /* 0x000002001c247890 */ /* 0x000fe4000fffe0ff */
[----:B------:R-:W-:Y:S01]  /*3200*/  @UP1 ULEA UR26, UR14, UR5, 0x3 ;  /* 0x000000050e1a1291 */ /* 0x000fe2000f8e18ff */
[----:B------:R-:W-:Y:S01]  /*3210*/  LOP3.LUT R8, R8, UR27, RZ, 0x3c, !PT ;  /* 0x0000001b08087c12 */ /* 0x000fe2000f8e3cff */
[----:B------:R-:W-:Y:S02]  /*3220*/  UIADD3 UR32, UPT, UPT, UR28, 0x300, URZ ;  /* 0x000003001c207890 */ /* 0x000fe4000fffe0ff */
[----:B------:R-:W-:Y:S01]  /*3230*/  UIADD3 UR6, UPT, UPT, UR6, 0x18, URZ ;  /* 0x0000001806067890 */ /* 0x000fe2000fffe0ff */
[----:B-1----:R-:W-:Y:S01]  /*3240*/  @P0 SHF.L.U32 R0, R8, 0x1f, RZ ;  /* 0x0000001f08000819 */ /* 0x002fe200000006ff */
[----:B------:R-:W-:Y:S01]  /*3250*/  UIADD3 UR12, UPT, UPT, UR12, -0x1, URZ ;  /* 0xffffffff0c0c7890 */ /* 0x000fe2000fffe0ff */
[----:B------:R-:W-:Y:S02]  /*3260*/  UMOV UR29, 0x40004040 ;  /* 0x40004040001d7882 */ /* 0x000fe40000000000 */
[----:B------:R2:W3:Y:S01]  /*3270*/  @P0 SYNCS.PHASECHK.TRANS64.TRYWAIT P2, [UR26], R0 ;  /* 0x00000000ff0005a7 */ /* 0x0004e2000804111a */
[----:B------:R-:W-:Y:S01]  /*3280*/  ULEA UR26, UR17, UR10, 0xa ;  /* 0x0000000a111a7291 */ /* 0x000fe2000f8e50ff */
[----:B------:R-:W-:Y:S01]  /*3290*/  UMOV UR27, 0x40004040 ;  /* 0x40004040001b7882 */ /* 0x000fe20000000000 */
[----:B------:R-:W-:Y:S02]  /*32a0*/  UMOV UR41, 0x40004040 ;  /* 0x4000404000297882 */ /* 0x000fe40000000000 */
[----:B------:R-:W-:Y:S02]  /*32b0*/  UIADD3 UR38, UPT, UPT, UR26, 0x2, URZ ;  /* 0x000000021a267890 */ /* 0x000fe4000fffe0ff */
[----:B------:R-:W-:Y:S02]  /*32c0*/  UIADD3 UR34, UPT, UPT, UR26, 0x4, URZ ;  /* 0x000000041a227890 */ /* 0x000fe4000fffe0ff */
[----:B------:R-:W-:Y:S01]  /*32d0*/  UIADD3 UR30, UPT, UPT, UR26, 0x6, URZ ;  /* 0x000000061a1e7890 */ /* 0x000fe2000fffe0ff */
[----:B------:R2:W-:Y:S01]  /*32e0*/  UTCQMMA gdesc[UR26], gdesc[UR28], tmem[UR8], tmem[UR24], idesc[UR25], UP4 ;  /* 0x00ff181c1a0075ea */ /* 0x0005e2000a000308 */
[----:B------:R-:W-:Y:S01]  /*32f0*/  UPLOP3.LUT UP4, UPT, UPT, UPT, UPT, 0x80, 0x8 ;  /* 0x000000000008789c */ /* 0x000fe20003f8f070 */
[----:B------:R-:W-:Y:S01]  /*3300*/  UMOV UR39, 0x40004040 ;  /* 0x4000404000277882 */ /* 0x000fe20000000000 */
[----:B------:R-:W-:Y:S01]  /*3310*/  UMOV UR37, 0x40004040 ;  /* 0x4000404000257882 */ /* 0x000fe20000000000 */
[----:B------:R2:W-:Y:S01]  /*3320*/  UTCQMMA gdesc[UR38], gdesc[UR40], tmem[UR8], tmem[UR22], idesc[UR23], UPT ;  /* 0x00ff1628260075ea */ /* 0x0005e2000b800308 */
[----:B------:R-:W-:Y:S01]  /*3330*/  UMOV UR35, 0x40004040 ;  /* 0x4000404000237882 */ /* 0x000fe20000000000 */
[----:B------:R-:W-:Y:S01]  /*3340*/  UMOV UR33, 0x40004040 ;  /* 0x4000404000217882 */ /* 0x000fe20000000000 */
[----:B------:R-:W-:Y:S01]  /*3350*/  UMOV UR31, 0x40004040 ;  /* 0x40004040001f7882 */ /* 0x000fe20000000000 */
[----:B------:R2:W-:Y:S01]  /*3360*/  UTCQMMA gdesc[UR34], gdesc[UR36], tmem[UR8], tmem[UR20], idesc[UR21], UPT ;  /* 0x00ff1424220075ea */ /* 0x0005e2000b800308 */
[----:B------:R2:W-:Y:S01]  /*3370*/  UTCQMMA gdesc[UR30], gdesc[UR32], tmem[UR8], tmem[UR18], idesc[UR19], UPT ;  /* 0x00ff12201e0075ea */ /* 0x0005e2000b800308 */
[----:B------:R2:W-:Y:S01]  /*3380*/  UTCBAR [UR6], URZ ;  /* 0x000000ff060073e9 */ /* 0x0005e200080000ff */
[----:B------:R-:W-:Y:S01]  /*3390*/  UMOV UR17, UR14 ;  /* 0x0000000e00117c82 */ /* 0x000fe20008000000 */
[----:B------:R-:W-:Y:S05]  /*33a0*/  BRA.U UP0, `(.L_x_57) ;  /* 0xfffffffd00507547 */ /* 0x000fea000b83ffff */
.L_x_54:
[----:B------:R-:W-:Y:S01]  /*33b0*/  UIADD3 UR15, UPT, UPT, UR15, 0x1, URZ ;  /* 0x000000010f0f7890 */ /* 0x000fe2000fffe0ff */
[C---:B------:R-:W-:Y:S01]  /*33c0*/  ISETP.NE.AND P0, PT, R10.reuse, 0x2, PT ;  /* 0x000000020a00780c */ /* 0x040fe20003f05270 */
[----:B------:R-:W-:Y:S02]  /*33d0*/  UIADD3 UR7, UPT, UPT, UR7, 0xa0, URZ ;  /* 0x000000a007077890 */ /* 0x000fe4000fffe0ff */
[----:B------:R-:W-:Y:S01]  /*33e0*/  UISETP.NE.AND UP0, UPT, UR15, 0x2, UPT ;  /* 0x000000020f00788c */ /* 0x000fe2000bf05270 */
[----:B-12---:R-:W-:Y:S02]  /*33f0*/  SEL R0, RZ, 0x1, P0 ;  /* 0x00000001ff007807 */ /* 0x006fe40000000000 */
[----:B------:R-:W-:Y:S01]  /*3400*/  SEL R10, R10, RZ, P0 ;  /* 0x000000ff0a0a7207 */ /* 0x000fe20000000000 */
[----:B------:R-:W-:Y:S01]  /*3410*/  USEL UR6, URZ, 0x1, UP0 ;  /* 0x00000001ff067887 */ /* 0x000fe20008000000 */
[----:B------:R-:W-:Y:S01]  /*3420*/  LOP3.LUT R9, R9, R0, RZ, 0x3c, !PT ;  /* 0x0000000009097212 */ /* 0x000fe200078e3cff */
[----:B------:R-:W-:Y:S01]  /*3430*/  USEL UR15, UR15, URZ, UP0 ;  /* 0x000000ff0f0f7287 */ /* 0x000fe20008000000 */
[----:B------:R1:W-:Y:S03]  /*3440*/  UTCBAR [UR7], URZ ;  /* 0x000000ff070073e9 */ /* 0x0003e600080000ff */
[----:B------:R-:W-:Y:S01]  /*3450*/  LOP3.LUT R11, R11, UR6, RZ, 0x3c, !PT ;  /* 0x000000060b0b7c12 */ /* 0x000fe2000f8e3cff */
[----:B------:R-:W-:Y:S07]  /*3460*/  @P1 BRA `(.L_x_58) ;  /* 0xfffffff800a01947 */ /* 0x000fee000383ffff */
[----:B------:R-:W2:Y:S01]  /*3470*/  S2UR UR4, SR_CgaCtaId ;  /* 0x00000000000479c3 */ /* 0x000ea20000008800 */
[----:B------:R-:W-:Y:S01]  /*3480*/  ELECT P0, URZ, PT ;  /* 0x0000000000ff782f */ /* 0x000fe20003800000 */
[----:B------:R-:W-:Y:S01]  /*3490*/  IMAD.MOV.U32 R0, RZ, RZ, 0x1 ;  /* 0x00000001ff007424 */ /* 0x000fe200078e00ff */
[----:B------:R-:W-:Y:S01]  /*34a0*/  UIADD3 UR5, UPT, UPT, UR5, 0xb0, URZ ;  /* 0x000000b005057890 */ /* 0x000fe2000fffe0ff */
[----:B------:R-:W-:Y:S01]  /*34b0*/  SHF.L.U32 R3, R11, 0x1f, RZ ;  /* 0x0000001f0b037819 */ /* 0x000fe200000006ff */
[----:B------:R-:W-:-:S03]  /*34c0*/  UMOV UR6, 0x40 ;  /* 0x0000004000067882 */ /* 0x000fc60000000000 */
[----:B------:R-:W-:Y:S01]  /*34d0*/  UVIRTCOUNT.DEALLOC.SMPOOL 0x80 ;  /* 0x000000800000784c */ /* 0x000fe20000000000 */
[----:B--2---:R-:W-:Y:S02]  /*34e0*/  ULEA UR4, UR4, UR6, 0x18 ;  /* 0x0000000604047291 */ /* 0x004fe4000f8ec0ff */
[----:B------:R-:W-:-:S07]  /*34f0*/  ULEA UR6, UR15, UR5, 0x3 ;  /* 0x000000050f067291 */ /* 0x000fce000f8e18ff */
[----:B------:R2:W-:Y:S02]  /*3500*/  @P0 STS.U8 [UR4+0x1c], R0 ;  /* 0x00001c00ff000988 */ /* 0x0005e40008000004 */
[----:B------:R-:W4:Y:S02]  /*3510*/  SYNCS.PHASECHK.TRANS64.TRYWAIT P0, [UR6], R3 ;  /* 0x00000003ff0075a7 */ /* 0x000f240008001106 */
[----:B--2-4-:R-:W-:Y:S05]  /*3520*/  @!P0 BRA `(.L_x_59) ;  /* 0x0000007c00d08947 */ /* 0x014fea0003800000 */
.L_x_143:
[----:B-1----:R-:W-:-:S04]  /*3530*/  UIADD3 UR7, UPT, UPT, UR15, 0x1, URZ ;  /* 0x000000010f077890 */ /* 0x002fc8000fffe0ff */
[----:B------:R-:W-:-:S04]  /*3540*/  UISETP.NE.AND UP0, UPT, UR7, 0x2, UPT ;  /* 0x000000020700788c */ /* 0x000fc8000bf05270 */
[----:B------:R-:W-:Y:S02]  /*3550*/  USEL UR6, URZ, 0x1, UP0 ;  /* 0x00000001ff067887 */ /* 0x000fe40008000000 */
[----:B------:R-:W-:-:S04]  /*3560*/  USEL UR7, UR7, URZ, UP0 ;  /* 0x000000ff07077287 */ /* 0x000fc80008000000 */
[----:B------:R-:W-:Y:S01]  /*3570*/  ULEA UR7, UR7, UR5, 0x3 ;  /* 0x0000000507077291 */ /* 0x000fe2000f8e18ff */
[----:B--2---:R-:W-:-:S04]  /*3580*/  LOP3.LUT R3, R11, UR6, RZ, 0x3c, !PT ;  /* 0x000000060b037c12 */ /* 0x004fc8000f8e3cff */
[----:B------:R-:W-:-:S04]  /*3590*/  SHF.L.U32 R3, R3, 0x1f, RZ ;  /* 0x0000001f03037819 */ /* 0x000fc800000006ff */
[----:B------:R-:W1:Y:S02]  /*35a0*/  SYNCS.PHASECHK.TRANS64.TRYWAIT P0, [UR7], R3 ;  /* 0x00000003ff0075a7 */ /* 0x000e640008001107 */
[----:B-1----:R-:W-:Y:S05]  /*35b0*/  @!P0 BRA `(.L_x_60) ;  /* 0x0000007c00c48947 */ /* 0x002fea0003800000 */
.L_x_145:
[----:B------:R-:W-:Y:S01]  /*35c0*/  NOP ;  /* 0x0000000000007918 */ /* 0x000fe20000000000 */
[----:B-1----:R-:W1:Y:S01]  /*35d0*/  LDS R0, [UR4+0x14] ;  /* 0x00001404ff007984 */ /* 0x002e620008000800 */
[----:B------:R-:W-:Y:S01]  /*35e0*/  ULOP3.LUT UR6, UR16, 0xffff, URZ, 0xc0, !UPT ;  /* 0x0000ffff10067892 */ /* 0x000fe2000f8ec0ff */
[----:B------:R-:W-:Y:S01]  /*35f0*/  UMOV UR8, 0xffff ;  /* 0x0000ffff00087882 */ /* 0x000fe20000000000 */
[----:B------:R-:W-:Y:S02]  /*3600*/  UMOV UR5, 0x1 ;  /* 0x0000000100057882 */ /* 0x000fe40000000000 */
[----:B------:R-:W-:-:S04]  /*3610*/  USHF.R.U32.HI UR6, URZ, 0x5, UR6 ;  /* 0x00000005ff067899 */ /* 0x000fc80008011606 */
[----:B------:R-:W-:Y:S02]  /*3620*/  USHF.L.U32 UR8, UR8, UR6, URZ ;  /* 0x0000000608087299 */ /* 0x000fe400080006ff */
[----:B------:R-:W-:-:S04]  /*3630*/  USHF.L.U32 UR5, UR5, UR6, URZ ;  /* 0x0000000605057299 */ /* 0x000fc800080006ff */
[----:B-1----:R-:W-:-:S04]  /*3640*/  LOP3.LUT R0, R0, UR8, RZ, 0xc0, !PT ;  /* 0x0000000800007c12 */ /* 0x002fc8000f8ec0ff */
[----:B------:R-:W-:-:S13]  /*3650*/  ISETP.NE.AND P0, PT, R0, UR8, PT ;  /* 0x0000000800007c0c */ /* 0x000fda000bf05270 */
[----:B------:R-:W-:Y:S05]  /*3660*/  @P0 BRA `(.L_x_61) ;  /* 0x0000000000580947 */ /* 0x000fea0003800000 */
[----:B------:R-:W1:Y:S02]  /*3670*/  LDS R0, [UR4+0x18] ;  /* 0x00001804ff007984 */ /* 0x000e640008000800 */
[----:B-1----:R-:W-:-:S04]  /*3680*/  LOP3.LUT R0, R0, UR5, RZ, 0xc0, !PT ;  /* 0x0000000500007c12 */ /* 0x002fc8000f8ec0ff */
[----:B------:R-:W-:-:S13]  /*3690*/  ISETP.NE.AND P0, PT, R0, UR5, PT ;  /* 0x0000000500007c0c */ /* 0x000fda000bf05270 */
[----:B------:R-:W-:Y:S05]  /*36a0*/  @P0 BRA `(.L_x_62) ;  /* 0x00000000003c0947 */ /* 0x000fea0003800000 */
[----:B------:R-:W1:Y:S01]  /*36b0*/  S2R R2, SR_LANEID ;  /* 0x0000000000027919 */ /* 0x000e620000000000 */
[----:B------:R-:W-:Y:S01]  /*36c0*/  ULOP3.LUT UR8, URZ, UR8, URZ, 0x33, !UPT ;  /* 0x00000008ff087292 */ /* 0x000fe2000f8e33ff */
[----:B------:R-:W-:Y:S01]  /*36d0*/  LOP3.LUT R4, RZ, UR5, RZ, 0x33, !PT ;  /* 0x00000005ff047c12 */ /* 0x000fe2000f8e33ff */
[----:B------:R-:W-:Y:S02]  /*36e0*/  VOTEU.ANY UR7, UPT, PT ;  /* 0x0000000000077886 */ /* 0x000fe400038e0100 */
[----:B------:R-:W-:Y:S01]  /*36f0*/  UFLO.U32 UR7, UR7 ;  /* 0x00000007000772bd */ /* 0x000fe200080e0000 */
[----:B------:R-:W2:Y:S01]  /*3700*/  REDUX UR5, R4 ;  /* 0x00000000040573c4 */ /* 0x000ea20000000000 */
[----:B------:R-:W-:-:S06]  /*3710*/  IMAD.U32 R0, RZ, RZ, UR8 ;  /* 0x00000008ff007e24 */ /* 0x000fcc000f8e00ff */
[----:B------:R4:W-:Y:S01]  /*3720*/  UTCATOMSWS.AND URZ, UR8 ;  /* 0x0000000800ff79e3 */ /* 0x0009e20008000000 */
[----:B------:R-:W3:Y:S01]  /*3730*/  REDUX UR6, R0 ;  /* 0x00000000000673c4 */ /* 0x000ee20000000000 */
[----:B-1----:R-:W-:Y:S01]  /*3740*/  ISETP.EQ.U32.AND P0, PT, R2, UR7, PT ;  /* 0x0000000702007c0c */ /* 0x002fe2000bf02070 */
[----:B--2---:R-:W-:Y:S01]  /*3750*/  IMAD.U32 R2, RZ, RZ, UR5 ;  /* 0x00000005ff027e24 */ /* 0x004fe2000f8e00ff */
[----:B---3--:R-:W-:-:S11]  /*3760*/  MOV R3, UR6 ;  /* 0x0000000600037c02 */ /* 0x008fd60008000f00 */
[----:B------:R4:W-:Y:S04]  /*3770*/  @P0 ATOMS.AND RZ, [UR4+0x14], R3 ;  /* 0x00001403ffff098c */ /* 0x0009e8000a800004 */
[----:B------:R4:W-:Y:S01]  /*3780*/  @P0 ATOMS.AND RZ, [UR4+0x18], R2 ;  /* 0x00001802ffff098c */ /* 0x0009e2000a800004 */
[----:B------:R-:W-:Y:S05]  /*3790*/  BRA `(.L_x_63) ;  /* 0x0000000000147947 */ /* 0x000fea0003800000 */
.L_x_62:
[----:B------:R-:W-:Y:S02]  /*37a0*/  MOV R2, 0x37c0 ;  /* 0x000037c000027802 */ /* 0x000fe40000000f00 */
[----:B---3-5:R-:W-:Y:S05]  /*37b0*/  CALL.REL.NOINC `($__internal_0_$__cuda_sm10x_tcgen05_guardrail_trap_col_being_dealloced_not_returned_by_alloc) ;  /* 0x0000008000a87944 */ /* 0x028fea0003c00000 */
[----:B------:R-:W-:Y:S05]  /*37c0*/  BRA `(.L_x_63) ;  /* 0x0000000000087947 */ /* 0x000fea0003800000 */
.L_x_61:
[----:B------:R-:W-:Y:S02]  /*37d0*/  MOV R2, 0x37f0 ;  /* 0x000037f000027802 */ /* 0x000fe40000000f00 */
[----:B---3-5:R-:W-:Y:S05]  /*37e0*/  CALL.REL.NOINC `($__internal_2_$__cuda_sm10x_tcgen05_guardrail_trap_unallocated_columns_being_dealloced) ;  /* 0x0000008000b47944 */ /* 0x028fea0003c00000 */
.L_x_63:
[----:B------:R-:W-:Y:S01]  /*37f0*/  NOP ;  /* 0x0000000000007918 */ /* 0x000fe20000000000 */
[----:B----4-:R-:W-:Y:S05]  /*3800*/  EXIT ;  /* 0x000000000000794d */ /* 0x010fea0003800000 */
.L_x_47:
[----:B------:R-:W-:-:S09]  /*3810*/  UISETP.NE.OR UP2, UPT, UR8, 0x3, !UP2 ;  /* 0x000000030800788c */ /* 0x000fd2000d745670 */
[----:B------:R-:W-:Y:S05]  /*3820*/  BRA.U UP2, `(.L_x_64) ;  /* 0x0000001102147547 */ /* 0x000fea000b800000 */
[----:B------:R-:W1:Y:S01]  /*3830*/  LDC R0, c[0x0][0xb30] ;  /* 0x0002cc00ff007b82 */ /* 0x000e620000000800 */
[----:B------:R-:W2:Y:S01]  /*3840*/  LDCU.64 UR8, c[0x0][0x888] ;  /* 0x00011100ff0877ac */ /* 0x000ea20008000a00 */
[----:B------:R-:W-:Y:S02]  /*3850*/  HFMA2 R29, -RZ, RZ, 0, 0 ;  /* 0x00000000ff1d7431 */ /* 0x000fe400000001ff */
[----:B------:R-:W-:Y:S01]  /*3860*/  IMAD.MOV.U32 R31, RZ, RZ, 0x1 ;  /* 0x00000001ff1f7424 */ /* 0x000fe200078e00ff */
[----:B------:R-:W-:Y:S01]  /*3870*/  MOV R23, 0x2000 ;  /* 0x0000200000177802 */ /* 0x000fe20000000f00 */
[----:B------:R-:W4:Y:S01]  /*3880*/  LDCU.64 UR4, c[0x0][0x890] ;  /* 0x00011200ff0477ac */ /* 0x000f220008000a00 */
[----:B------:R-:W-:Y:S01]  /*3890*/  IMAD.MOV.U32 R30, RZ, RZ, RZ ;  /* 0x000000ffff1e7224 */ /* 0x000fe200078e00ff */
[----:B------:R-:W3:Y:S01]  /*38a0*/  LDC R19, c[0x0][0x370] ;  /* 0x0000dc00ff137b82 */ /* 0x000ee20000000800 */
[----:B------:R-:W-:Y:S01]  /*38b0*/  UMOV UR7, 0x400 ;  /* 0x0000040000077882 */ /* 0x000fe20000000000 */
[----:B------:R-:W-:-:S02]  /*38c0*/  UPLOP3.LUT UP1, UPT, UPT, UPT, UPT, 0x40, 0x4 ;  /* 0x000000000004789c */ /* 0x000fc40003f2e870 */
[----:B------:R-:W-:-:S04]  /*38d0*/  ULEA UR7, UR37, UR7, 0x18 ;  /* 0x0000000725077291 */ /* 0x000fc8000f8ec0ff */
[----:B------:R-:W3:Y:S01]  /*38e0*/  LDC R2, c[0x0][0xb0c] ;  /* 0x0002c300ff027b82 */ /* 0x000ee20000000800 */
[----:B------:R-:W-:Y:S02]  /*38f0*/  UIADD3 UR13, UPT, UPT, UR7, 0x48, URZ ;  /* 0x00000048070d7890 */ /* 0x000fe4000fffe0ff */
[----:B--2---:R-:W-:Y:S02]  /*3900*/  UISETP.NE.U32.AND UP2, UPT, UR8, URZ, UPT ;  /* 0x000000ff0800728c */ /* 0x004fe4000bf45070 */
[----:B------:R-:W-:Y:S02]  /*3910*/  UIADD3 UR33, UPT, UPT, UR7, 0x30, URZ ;  /* 0x0000003007217890 */ /* 0x000fe4000fffe0ff */
[----:B----4-:R-:W-:Y:S01]  /*3920*/  UISETP.NE.U32.AND UP3, UPT, UR4, URZ, UPT ;  /* 0x000000ff0400728c */ /* 0x010fe2000bf65070 */
[----:B------:R-:W2:Y:S01]  /*3930*/  LDC R18, c[0x0][0xb20] ;  /* 0x0002c800ff127b82 */ /* 0x000ea20000000800 */
[----:B-1----:R-:W-:Y:S01]  /*3940*/  ISETP.NE.AND P1, PT, R0, 0x1, PT ;  /* 0x000000010000780c */ /* 0x002fe20003f25270 */
[----:B------:R-:W-:-:S02]  /*3950*/  UISETP.NE.AND.EX UP2, UPT, UR9, URZ, UPT, UP2 ;  /* 0x000000ff0900728c */ /* 0x000fc4000bf45320 */
[----:B------:R-:W-:Y:S02]  /*3960*/  UIADD3 UR25, UPT, UPT, UR7, 0x38, URZ ;  /* 0x0000003807197890 */ /* 0x000fe4000fffe0ff */
[----:B------:R-:W-:Y:S02]  /*3970*/  UIADD3 UR17, UPT, UPT, UR7, 0x40, URZ ;  /* 0x0000004007117890 */ /* 0x000fe4000fffe0ff */
[----:B------:R-:W1:Y:S01]  /*3980*/  LDC.64 R32, c[0x0][0x348] ;  /* 0x0000d200ff207b82 */ /* 0x000e620000000a00 */
[----:B------:R-:W-:Y:S02]  /*3990*/  UPRMT UR13, UR37, 0x654, UR13 ;  /* 0x00000654250d7896 */ /* 0x000fe4000800000d */
[----:B------:R-:W-:-:S05]  /*39a0*/  UISETP.NE.AND.EX UP3, UPT, UR5, URZ, UPT, UP3 ;  /* 0x000000ff0500728c */ /* 0x000fca000bf65330 */
[----:B------:R-:W4:Y:S08]  /*39b0*/  LDC.64 R16, c[0x0][0xb10] ;  /* 0x0002c400ff107b82 */ /* 0x000f300000000a00 */
[----:B------:R-:W1:Y:S08]  /*39c0*/  LDC.64 R6, c[0x0][0xb18] ;  /* 0x0002c600ff067b82 */ /* 0x000e700000000a00 */
[----:B------:R-:W1:Y:S08]  /*39d0*/  LDC.64 R4, c[0x0][0xb28] ;  /* 0x0002ca00ff047b82 */ /* 0x000e700000000a00 */
[----:B--23--:R-:W1:Y:S02]  /*39e0*/  LDC R22, c[0x0][0x374] ;  /* 0x0000dd00ff167b82 */ /* 0x00ce640000000800 */
.L_x_75:
[C---:B------:R-:W-:Y:S02]  /*39f0*/  LEA R0, R30.reuse, UR7, 0x3 ;  /* 0x000000071e007c11 */ /* 0x040fe4000f8e18ff */
[----:B------:R-:W-:Y:S02]  /*3a00*/  SHF.L.U32 R3, R29, 0x1f, RZ ;  /* 0x0000001f1d037819 */ /* 0x000fe400000006ff */
[----:B------:R-:W-:Y:S02]  /*3a10*/  LEA R24, R30, UR7, 0x4 ;  /* 0x000000071e187c11 */ /* 0x000fe4000f8e20ff */
[----:B--2---:R-:W2:Y:S02]  /*3a20*/  SYNCS.PHASECHK.TRANS64.TRYWAIT P0, [R0+URZ+0x80], R3 ;  /* 0x00008003000075a7 */ /* 0x004ea400080011ff */
[----:B--2---:R-:W-:Y:S05]  /*3a30*/  @!P0 BRA `(.L_x_65) ;  /* 0x0000007800bc8947 */ /* 0x004fea0003800000 */
.L_x_146:
[----:B------:R-:W-:Y:S01]  /*3a40*/  ISETP.GE.AND P0, PT, R72, 0x1, PT ;  /* 0x000000014800780c */ /* 0x000fe20003f06270 */
[----:B------:R-:W3:Y:S01]  /*3a50*/  LDS.128 R24, [R24+0xf0] ;  /* 0x0000f00018187984 */ /* 0x000ee20000000c00 */
[----:B--2---:R-:W-:Y:S01]  /*3a60*/  VIADD R0, R0, 0x90 ;  /* 0x0000009000007836 */ /* 0x004fe20000000000 */
[----:B------:R-:W-:Y:S01]  /*3a70*/  @!PT LDS RZ, [RZ] ;  /* 0x00000000fffff984 */ /* 0x000fe20000000800 */
[----:B------:R-:W-:Y:S01]  /*3a80*/  @!PT LDS RZ, [RZ] ;  /* 0x00000000fffff984 */ /* 0x000fe20000000800 */
[----:B------:R-:W-:Y:S01]  /*3a90*/  @!PT LDS RZ, [RZ] ;  /* 0x00000000fffff984 */ /* 0x000fe20000000800 */
[----:B------:R-:W-:Y:S01]  /*3aa0*/  @!PT LDS RZ, [RZ] ;  /* 0x00000000fffff984 */ /* 0x000fe20000000800 */
[----:B------:R2:W-:Y:S06]  /*3ab0*/  MEMBAR.ALL.CTA ;  /* 0x0000000000007992 */ /* 0x0005ec0000008000 */
[----:B--2---:R-:W2:Y:S01]  /*3ac0*/  FENCE.VIEW.ASYNC.S ;  /* 0x00000000000073c6 */ /* 0x004ea20000000000 */
[----:B------:R-:W-:Y:S04]  /*3ad0*/  PRMT R0, RZ, 0x654, R0 ;  /* 0x00000654ff007816 */ /* 0x000fe80000000000 */
[----:B--2---:R2:W-:Y:S01]  /*3ae0*/  SYNCS.ARRIVE.TRANS64.RED.A1T0 RZ, [R0+URZ], RZ ;  /* 0x000000ff00ff79a7 */ /* 0x0045e200081004ff */
[----:B---3--:R-:W-:Y:S11]  /*3af0*/  LOP3.LUT P3, RZ, R26, 0x1, RZ, 0xc0, !PT ;  /* 0x000000011aff7812 */ /* 0x008ff6000786c0ff */
[----:B------:R-:W-:Y:S02]  /*3b00*/  @!UPT UIADD3 URZ, UPT, UPT, URZ, URZ, URZ ;  /* 0x000000fffffff290 */ /* 0x000fe4000fffe0ff */
[----:B------:R-:W-:Y:S02]  /*3b10*/  @P3 MOV R13, R24 ;  /* 0x00000018000d3202 */ /* 0x000fe40000000f00 */
[----:B------:R-:W-:Y:S01]  /*3b20*/  @P3 LOP3.LUT R8, R25, 0xffff, RZ, 0xc0, !PT ;  /* 0x0000ffff19083812 */ /* 0x000fe200078ec0ff */
[----:B--2---:R-:W-:Y:S06]  /*3b30*/  @!P0 BRA `(.L_x_66) ;  /* 0x0000000000a48947 */ /* 0x004fec0003800000 */
[----:B-1----:R-:W-:Y:S01]  /*3b40*/  IMAD.HI.U32 R35, R22, R7, RZ ;  /* 0x0000000716237227 */ /* 0x002fe200078e00ff */
[----:B------:R-:W-:Y:S02]  /*3b50*/  ISETP.NE.AND P0, PT, R6, 0x1, PT ;  /* 0x000000010600780c */ /* 0x000fe40003f05270 */
[----:B------:R-:W-:Y:S01]  /*3b60*/  ISETP.NE.AND P2, PT, R72, 0x1, PT ;  /* 0x000000014800780c */ /* 0x000fe20003f45270 */
[----:B----4-:R-:W-:Y:S01]  /*3b70*/  IMAD.HI.U32 R34, R19, R16, RZ ;  /* 0x0000001013227227 */ /* 0x010fe200078e00ff */
[----:B------:R-:W-:Y:S02]  /*3b80*/  SHF.R.U32.HI R35, RZ, R18, R35 ;  /* 0x00000012ff237219 */ /* 0x000fe40000011623 */
[----:B------:R-:W-:Y:S01]  /*3b90*/  ISETP.NE.AND P4, PT, R2, 0x1, PT ;  /* 0x000000010200780c */ /* 0x000fe20003f85270 */
[----:B------:R-:W-:Y:S01]  /*3ba0*/  IMAD.HI.U32 R36, R13, R16, RZ ;  /* 0x000000100d247227 */ /* 0x000fe200078e00ff */
[----:B------:R-:W-:Y:S02]  /*3bb0*/  SHF.R.U32.HI R34, RZ, R17, R34 ;  /* 0x00000011ff227219 */ /* 0x000fe40000011622 */
[----:B------:R-:W-:Y:S01]  /*3bc0*/  SEL R3, R22, R35, !P0 ;  /* 0x0000002316037207 */ /* 0x000fe20004000000 */
[C---:B------:R-:W-:Y:S01]  /*3bd0*/  IMAD.HI.U32 R35, R8.reuse, R7, RZ ;  /* 0x0000000708237227 */ /* 0x040fe200078e00ff */
[----:B------:R-:W-:Y:S02]  /*3be0*/  SEL R11, R19, R34, !P4 ;  /* 0x00000022130b7207 */ /* 0x000fe40006000000 */
[----:B------:R-:W-:Y:S01]  /*3bf0*/  SHF.R.U32.HI R36, RZ, R17, R36 ;  /* 0x00000011ff247219 */ /* 0x000fe20000011624 */
[----:B------:R-:W-:Y:S01]  /*3c00*/  IMAD.HI.U32 R38, R3, R4, RZ ;  /* 0x0000000403267227 */ /* 0x000fe200078e00ff */
[----:B------:R-:W-:Y:S03]  /*3c10*/  SHF.R.U32.HI R35, RZ, R18, R35 ;  /* 0x00000012ff237219 */ /* 0x000fe60000011623 */
[----:B------:R-:W-:Y:S01]  /*3c20*/  IMAD.HI.U32 R34, R11, R4, RZ ;  /* 0x000000040b227227 */ /* 0x000fe200078e00ff */
[----:B------:R-:W-:Y:S02]  /*3c30*/  @P2 SHF.R.U32.HI R3, RZ, R5, R38 ;  /* 0x00000005ff032219 */ /* 0x000fe40000011626 */
[----:B------:R-:W-:Y:S02]  /*3c40*/  SEL R9, R8, R35, !P0 ;  /* 0x0000002308097207 */ /* 0x000fe40004000000 */
[----:B------:R-:W-:Y:S01]  /*3c50*/  @P2 SHF.R.U32.HI R11, RZ, R5, R34 ;  /* 0x00000005ff0b2219 */ /* 0x000fe20000011622 */
[C---:B------:R-:W-:Y:S01]  /*3c60*/  IMAD R10, R72.reuse, R3, RZ ;  /* 0x00000003480a7224 */ /* 0x040fe200078e02ff */
[----:B------:R-:W-:Y:S01]  /*3c70*/  SEL R3, R13, R36, !P4 ;  /* 0x000000240d037207 */ /* 0x000fe20006000000 */
[C---:B------:R-:W-:Y:S03]  /*3c80*/  IMAD.HI.U32 R14, R9.reuse, R4, RZ ;  /* 0x00000004090e7227 */ /* 0x040fe600078e00ff */
[----:B------:R-:W-:Y:S01]  /*3c90*/  ISETP.GE.AND P0, PT, R9, R10, PT ;  /* 0x0000000a0900720c */ /* 0x000fe20003f06270 */
[C---:B------:R-:W-:Y:S01]  /*3ca0*/  IMAD R12, R72.reuse, R11, RZ ;  /* 0x0000000b480c7224 */ /* 0x040fe200078e02ff */
[-C--:B------:R-:W-:Y:S04]  /*3cb0*/  SHF.R.U32.HI R14, RZ, R5.reuse, R14 ;  /* 0x00000005ff0e7219 */ /* 0x080fe8000001160e */
[----:B------:R-:W-:Y:S02]  /*3cc0*/  ISETP.GE.OR P0, PT, R3, R12, P0 ;  /* 0x0000000c0300720c */ /* 0x000fe40000706670 */
[----:B------:R-:W-:Y:S05]  /*3cd0*/  SEL R15, R9, R14, !P2 ;  /* 0x0000000e090f7207 */ /* 0x000fea0005000000 */
[----:B------:R-:W-:Y:S04]  /*3ce0*/  IMAD.MOV R14, RZ, RZ, -R15 ;  /* 0x000000ffff0e7224 */ /* 0x000fe800078e0a0f */
[----:B------:R-:W-:Y:S02]  /*3cf0*/  IMAD R14, R72, R14, R9 ;  /* 0x0000000e480e7224 */ /* 0x000fe400078e0209 */
[C---:B------:R-:W-:Y:S05]  /*3d00*/  @!P0 IMAD.HI.U32 R10, R3.reuse, R4, RZ ;  /* 0x00000004030a8227 */ /* 0x040fea00078e00ff */
[----:B------:R-:W-:Y:S04]  /*3d10*/  @!P0 SHF.R.U32.HI R10, RZ, R5, R10 ;  /* 0x00000005ff0a8219 */ /* 0x000fe8000001160a */
[----:B------:R-:W-:Y:S01]  /*3d20*/  @!P0 SEL R0, R3, R10, !P2 ;  /* 0x0000000a03008207 */ /* 0x000fe20005000000 */
[----:B------:R-:W-:Y:S03]  /*3d30*/  IMAD.MOV R10, RZ, RZ, -R3 ;  /* 0x000000ffff0a7224 */ /* 0x000fe600078e0a03 */
[----:B------:R-:W-:Y:S01]  /*3d40*/  @!P0 IADD3 R15, PT, PT, R15, -R0, RZ ;  /* 0x800000000f0f8210 */ /* 0x000fe20007ffe0ff */
[----:B------:R-:W-:Y:S01]  /*3d50*/  @!P0 IMAD R0, R11, R14, R0 ;  /* 0x0000000e0b008224 */ /* 0x000fe200078e0200 */
[----:B------:R-:W-:Y:S01]  /*3d60*/  IADD3 R11, PT, PT, -R9, RZ, RZ ;  /* 0x000000ff090b7210 */ /* 0x000fe20007ffe1ff */
[----:B------:R-:W-:Y:S02]  /*3d70*/  IMAD R13, R2, R10, R13 ;  /* 0x0000000a020d7224 */ /* 0x000fe400078e020d */
[----:B------:R-:W-:Y:S02]  /*3d80*/  @!P0 IMAD R9, R15, R72, R3 ;  /* 0x000000480f098224 */ /* 0x000fe400078e0203 */
[----:B------:R-:W-:Y:S02]  /*3d90*/  @!P0 IMAD.MOV.U32 R3, RZ, RZ, R0 ;  /* 0x000000ffff038224 */ /* 0x000fe400078e0000 */
[----:B------:R-:W-:Y:S02]  /*3da0*/  IMAD R8, R6, R11, R8 ;  /* 0x0000000b06087224 */ /* 0x000fe400078e0208 */
[----:B------:R-:W-:Y:S02]  /*3db0*/  IMAD R13, R3, R2, R13 ;  /* 0x00000002030d7224 */ /* 0x000fe400078e020d */
[----:B------:R-:W-:Y:S02]  /*3dc0*/  IMAD R8, R9, R6, R8 ;  /* 0x0000000609087224 */ /* 0x000fe400078e0208 */
.L_x_66:
[----:B------:R-:W-:Y:S05]  /*3dd0*/  BRA.U UP1, `(.L_x_67) ;  /* 0x0000000101107547 */ /* 0x000fea000b800000 */
[----:B------:R-:W-:Y:S04]  /*3de0*/  MOV R0, UR6 ;  /* 0x0000000600007c02 */ /* 0x000fe80008000f00 */
[----:B------:R-:W-:Y:S04]  /*3df0*/  SHF.L.U32 R3, R0, 0x1f, RZ ;  /* 0x0000001f00037819 */ /* 0x000fe800000006ff */
[----:B------:R-:W2:Y:S02]  /*3e00*/  SYNCS.PHASECHK.TRANS64.TRYWAIT P0, [UR7+0x78], R3 ;  /* 0x00007803ff0075a7 */ /* 0x000ea40008001107 */
[----:B--2---:R-:W-:Y:S05]  /*3e10*/  @!P0 BRA `(.L_x_68) ;  /* 0x0000007400d88947 */ /* 0x004fea0003800000 */
.L_x_67:
[----:B------:R-:W-:Y:S02]  /*3e20*/  R2UR UR35, R21 ;  /* 0x00000000152372ca */ /* 0x000fe400000e0000 */
[----:B------:R-:W-:Y:S02]  /*3e30*/  R2UR UR34, R20 ;  /* 0x00000000142272ca */ /* 0x000fe400000e0000 */
[----:B------:R-:W-:Y:S02]  /*3e40*/  ISETP.NE.U32.AND P2, PT, RZ, UR4, PT ;  /* 0x00000004ff007c0c */ /* 0x000fe4000bf45070 */
[----:B------:R-:W-:Y:S02]  /*3e50*/  SHF.L.U32 R12, R31, 0x1f, RZ ;  /* 0x0000001f1f0c7819 */ /* 0x000fe400000006ff */
[----:B------:R-:W-:Y:S05]  /*3e60*/  ISETP.NE.AND.EX P2, PT, RZ, UR5, PT, P2 ;  /* 0x00000005ff007c0c */ /* 0x000fea000bf45320 */
[----:B------:R-:W-:Y:S02]  /*3e70*/  USHF.L.U32 UR35, UR35, 0x7, URZ ;  /* 0x0000000723237899 */ /* 0x000fe400080006ff */
[----:B------:R-:W-:Y:S01]  /*3e80*/  USHF.L.U32 UR34, UR34, 0x8, URZ ;  /* 0x0000000822227899 */ /* 0x000fe200080006ff */
[----:B------:R-:W-:Y:S11]  /*3e90*/  BRA.U !UP3, `(.L_x_69) ;  /* 0x000000010b347547 */ /* 0x000ff6000b800000 */
[----:B------:R-:W-:Y:S01]  /*3ea0*/  UPLOP3.LUT UP0, UPT, UPT, UPT, UP2, 0x80, 0x8 ;  /* 0x000000000008789c */ /* 0x000fe20003f0f020 */
[----:B--2---:R-:W-:Y:S02]  /*3eb0*/  HFMA2 R0, -RZ, RZ, 0, 5.9604644775390625e-08 ;  /* 0x00000001ff007431 */ /* 0x004fe400000001ff */
[----:B------:R-:W-:Y:S03]  /*3ec0*/  IMAD.MOV.U32 R171, RZ, RZ, 0x1 ;  /* 0x00000001ffab7424 */ /* 0x000fe600078e00ff */
[----:B------:R-:W-:Y:S05]  /*3ed0*/  PLOP3.LUT P0, PT, PT, PT, UP0, 0x80, 0x8 ;  /* 0x000000000008781c */ /* 0x000fea0003f0f008 */
[----:B------:R-:W2:Y:S01]  /*3ee0*/  @UP0 LDCU.64 UR10, c[0x0][0x888] ;  /* 0x00011100ff0a07ac */ /* 0x000ea20008000a00 */
[----:B------:R-:W-:Y:S07]  /*3ef0*/  @UP0 UIMAD UR8, UR36, UR4, URZ ;  /* 0x00000004240802a4 */ /* 0x000fee000f8e02ff */
[----:B------:R-:W-:Y:S01]  /*3f00*/  @!P0 PRMT R171, R0, 0x7610, R171 ;  /* 0x0000761000ab8816 */ /* 0x000fe200000000ab */
[----:B--2---:R-:W-:Y:S03]  /*3f10*/  @UP0 UIMAD.WIDE UR10, UR8, 0x4, UR10 ;  /* 0x00000004080a08a5 */ /* 0x004fe6000f8e020a */
[----:B------:R-:W2:Y:S03]  /*3f20*/  @!UP0 LDCU UR8, c[0x0][0x880] ;  /* 0x00011000ff0887ac */ /* 0x000ea60008000800 */
[----:B------:R-:W-:Y:S01]  /*3f30*/  IMAD.U32 R10, RZ, RZ, UR10 ;  /* 0x0000000aff0a7e24 */ /* 0x000fe2000f8e00ff */
[----:B------:R-:W-:Y:S05]  /*3f40*/  MOV R11, UR11 ;  /* 0x0000000b000b7c02 */ /* 0x000fea0008000f00 */
[----:B-----5:R3:W5:Y:S02]  /*3f50*/  @P0 LDG.E R81, desc[UR46][R10.64] ;  /* 0x0000002e0a510981 */ /* 0x020764000c1e1900 */
[----:B--23--:R-:W-:Y:S07]  /*3f60*/  @!P0 IMAD.U32 R81, RZ, RZ, UR8 ;  /* 0x00000008ff518e24 */ /* 0x00cfee000f8e00ff */
.L_x_69:
[----:B-----5:R-:W-:Y:S01]  /*3f70*/  @!P2 FSETP.EQ.AND P0, PT, R81, RZ, PT ;  /* 0x000000ff5100a20b */ /* 0x020fe20003f02000 */
[----:B------:R-:W-:Y:S01]  /*3f80*/  @!UPT UIADD3 URZ, UPT, UPT, URZ, URZ, URZ ;  /* 0x000000fffffff290 */ /* 0x000fe2000fffe0ff */
[----:B------:R-:W-:Y:S11]  /*3f90*/  @!P2 BRA `(.L_x_70) ;  /* 0x000000000014a947 */ /* 0x000ff60003800000 */
[----:B------:R-:W-:Y:S02]  /*3fa0*/  LOP3.LUT P2, RZ, R171, 0xff, RZ, 0xc0, !PT ;  /* 0x000000ffabff7812 */ /* 0x000fe4000784c0ff */
[----:B------:R-:W-:Y:S04]  /*3fb0*/  PLOP3.LUT P0, PT, PT, PT, UP0, 0x80, 0x8 ;  /* 0x000000000008781c */ /* 0x000fe80003f0f008 */
[----:B------:R-:W-:Y:S07]  /*3fc0*/  PLOP3.LUT P0, PT, P0, PT, PT, 0x8, 0x80 ;  /* 0x000000000080781c */ /* 0x000fee000070e170 */
[----:B------:R-:W-:Y:S11]  /*3fd0*/  @P2 FSETP.EQ.AND P0, PT, R81, RZ, PT ;  /* 0x000000ff5100220b */ /* 0x000ff60003f02000 */
[----:B------:R-:W-:Y:S02]  /*3fe0*/  @!UPT UIADD3 URZ, UPT, UPT, URZ, URZ, URZ ;  /* 0x000000fffffff290 */ /* 0x000fe4000fffe0ff */
.L_x_70:
[----:B------:R-:W3:Y:S01]  /*3ff0*/  SYNCS.PHASECHK.TRANS64.TRYWAIT P2, [UR7+0x50], R12 ;  /* 0x0000500cff0075a7 */ /* 0x000ee20008041107 */
[----:B------:R-:W-:Y:S04]  /*4000*/  ELECT P4, URZ, PT ;  /* 0x0000000000ff782f */ /* 0x000fe80003880000 */
[----:B------:R-:W-:Y:S11]  /*4010*/  PLOP3.LUT P4, PT, P0, P4, PT, 0xf2, 0x2f ;  /* 0x00000000002f781c */ /* 0x000ff60000789e72 */
[----:B------:R-:W-:Y:S02]  /*4020*/  @!UPT UIADD3 URZ, UPT, UPT, URZ, URZ, URZ ;  /* 0x000000fffffff290 */ /* 0x000fe4000fffe0ff */
[----:B-1----:R-:W-:Y:S05]  /*4030*/  @!P4 IADD3 R9, P0, PT, R32, 0x580, RZ ;  /* 0x000005802009c810 */ /* 0x002fea0007f1e0ff */
[----:B--2---:R-:W-:Y:S01]  /*4040*/  @!P4 IMAD.X R0, RZ, RZ, R33, P0 ;  /* 0x000000ffff00c224 */ /* 0x004fe200000e0621 */
[----:B---3--:R-:W-:Y:S07]  /*4050*/  @!P2 BRA `(.L_x_71) ;  /* 0x000000740060a947 */ /* 0x008fee0003800000 */
.L_x_149:
[----:B------:R-:W-:Y:S01]  /*4060*/  @!P4 R2UR UR8, R0 ;  /* 0x000000000008c2ca */ /* 0x000fe200000e0000 */
[----:B------:R-:W-:Y:S01]  /*4070*/  VOTEU.ALL UP1, P4 ;  /* 0x0000000000ff7886 */ /* 0x000fe20002020000 */
[----:B------:R-:W-:Y:S01]  /*4080*/  @!P4 R2UR UR9, R9 ;  /* 0x000000000909c2ca */ /* 0x000fe200000e0000 */
[----:B------:R-:W-:Y:S01]  /*4090*/  @!P4 IMAD.MOV.U32 R0, RZ, RZ, 0x2000 ;  /* 0x00002000ff00c424 */ /* 0x000fe200078e00ff */
[----:B------:R-:W-:Y:S01]  /*40a0*/  UMOV UR10, 0x0 ;  /* 0x00000000000a7882 */ /* 0x000fe20000000000 */
[----:B------:R-:W-:Y:S01]  /*40b0*/  UMOV UR11, 0x10000000 ;  /* 0x10000000000b7882 */ /* 0x000fe20000000000 */
[----:B------:R-:W-:Y:S01]  /*40c0*/  @!UP1 UIADD3 UR32, UPT, UPT, UR7, 0x200, URZ ;  /* 0x0000020007209890 */ /* 0x000fe2000fffe0ff */
[----:B------:R-:W-:Y:S01]  /*40d0*/  @!P4 IADD3 R9, P0, PT, R32, 0x580, RZ ;  /* 0x000005802009c810 */ /* 0x000fe20007f1e0ff */
[----:B------:R-:W-:Y:S05]  /*40e0*/  VOTEU.ALL UP1, P4 ;  /* 0x0000000000ff7886 */ /* 0x000fea0002020000 */
[----:B------:R-:W-:Y:S01]  /*40f0*/  IMAD.U32 R11, RZ, RZ, UR8 ;  /* 0x00000008ff0b7e24 */ /* 0x000fe2000f8e00ff */
[----:B------:R-:W-:Y:S01]  /*4100*/  UPRMT UR8, UR37, 0x654, UR33 ;  /* 0x0000065425087896 */ /* 0x000fe20008000021 */
[----:B------:R-:W-:Y:S03]  /*4110*/  IMAD.U32 R10, RZ, RZ, UR9 ;  /* 0x00000009ff0a7e24 */ /* 0x000fe6000f8e00ff */
[----:B------:R-:W-:Y:S02]  /*4120*/  @!P4 R2UR UR15, R11 ;  /* 0x000000000b0fc2ca */ /* 0x000fe400000e0000 */
[----:B------:R-:W-:Y:S11]  /*4130*/  @!P4 R2UR UR14, R10 ;  /* 0x000000000a0ec2ca */ /* 0x000ff600000e0000 */
[----:B------:R-:W-:Y:S02]  /*4140*/  @!UPT UIADD3 URZ, UPT, UPT, URZ, URZ, URZ ;  /* 0x000000fffffff290 */ /* 0x000fe4000fffe0ff */
[----:B------:R2:W-:Y:S01]  /*4150*/  @!UP1 UTMALDG.3D [UR32], [UR14], desc[UR10] ;  /* 0x00000a200e0095b4 */ /* 0x0005e20008011000 */
[----:B------:R3:W-:Y:S01]  /*4160*/  @!P4 SYNCS.ARRIVE.TRANS64.RED.A0TR RZ, [UR7+0x30], R0 ;  /* 0x00003000ffffc9a7 */ /* 0x0007e20008300407 */
[----:B------:R-:W-:Y:S01]  /*4170*/  SYNCS.ARRIVE.TRANS64.RED.A1T0 RZ, [UR8], RZ ;  /* 0x000000ffffff79a7 */ /* 0x000fe20008100408 */
[----:B---3--:R-:W-:Y:S01]  /*4180*/  @!P4 IMAD.X R0, RZ, RZ, R33, P0 ;  /* 0x000000ffff00c224 */ /* 0x008fe200000e0621 */
[----:B------:R-:W3:Y:S02]  /*4190*/  SYNCS.PHASECHK.TRANS64.TRYWAIT P2, [UR7+0x58], R12 ;  /* 0x0000580cff0075a7 */ /* 0x000ee40008041107 */
[----:B--23--:R-:W-:Y:S05]  /*41a0*/  @!P2 BRA `(.L_x_72) ;  /* 0x000000740024a947 */ /* 0x00cfea0003800000 */
.L_x_151:
        /* <DEDUP_REMOVED lines=8> */
[----:B------:R-:W-:Y:S01]  /*4230*/  @!UP1 UIADD3 UR24, UPT, UPT, UR7, 0x2200, URZ ;  /* 0x0000220007189890 */ /* 0x000fe2000fffe0ff */
[----:B------:R-:W-:Y:S01]  /*4240*/  VOTEU.ALL UP1, P4 ;  /* 0x0000000000ff7886 */ /* 0x000fe20002020000 */
[----:B------:R-:W-:Y:S01]  /*4250*/  UMOV UR27, UR35 ;  /* 0x00000023001b7c82 */ /* 0x000fe20008000000 */
[----:B------:R-:W-:Y:S02]  /*4260*/  UMOV UR28, UR36 ;  /* 0x00000024001c7c82 */ /* 0x000fe40008000000 */
[----:B------:R-:W-:Y:S01]  /*4270*/  IMAD.U32 R11, RZ, RZ, UR8 ;  /* 0x00000008ff0b7e24 */ /* 0x000fe2000f8e00ff */
[----:B------:R-:W-:Y:S01]  /*4280*/  UPRMT UR8, UR37, 0x654, UR25 ;  /* 0x0000065425087896 */ /* 0x000fe20008000019 */
[----:B------:R-:W-:Y:S02]  /*4290*/  IMAD.U32 R10, RZ, RZ, UR9 ;  /* 0x00000009ff0a7e24 */ /* 0x000fe4000f8e00ff */
[----:B------:R-:W-:Y:S01]  /*42a0*/  @!P4 IMAD.X R20, RZ, RZ, R33, P0 ;  /* 0x000000ffff14c224 */ /* 0x000fe200000e0621 */
[----:B------:R-:W-:Y:S02]  /*42b0*/  @!P4 R2UR UR15, R11 ;  /* 0x000000000b0fc2ca */ /* 0x000fe400000e0000 */
[----:B------:R-:W-:Y:S11]  /*42c0*/  @!P4 R2UR UR14, R10 ;  /* 0x000000000a0ec2ca */ /* 0x000ff600000e0000 */
[----:B------:R-:W-:Y:S02]  /*42d0*/  @!UPT UIADD3 URZ, UPT, UPT, URZ, URZ, URZ ;  /* 0x000000fffffff290 */ /* 0x000fe4000fffe0ff */
[----:B------:R2:W-:Y:S01]  /*42e0*/  @!UP1 UTMALDG.3D [UR24], [UR14], desc[UR10] ;  /* 0x00000a180e0095b4 */ /* 0x0005e20008011000 */
[----:B------:R2:W-:Y:S01]  /*42f0*/  @!P4 SYNCS.ARRIVE.TRANS64.RED.A0TR RZ, [UR7+0x38], R0 ;  /* 0x00003800ffffc9a7 */ /* 0x0005e20008300407 */
[----:B------:R-:W-:Y:S01]  /*4300*/  SYNCS.ARRIVE.TRANS64.RED.A1T0 RZ, [UR8], RZ ;  /* 0x000000ffffff79a7 */ /* 0x000fe20008100408 */
[----:B------:R-:W3:Y:S02]  /*4310*/  SYNCS.PHASECHK.TRANS64.TRYWAIT P2, [UR7+0x60], R12 ;  /* 0x0000600cff0075a7 */ /* 0x000ee40008041107 */
[----:B--23--:R-:W-:Y:S05]  /*4320*/  @!P2 BRA `(.L_x_73) ;  /* 0x0000007000dca947 */ /* 0x00cfea0003800000 */
.L_x_153:
[----:B------:R-:W2:Y:S01]  /*4330*/  LDC.64 R14, c[0x0][0xb10] ;  /* 0x0002c400ff0e7b82 */ /* 0x000ea20000000a00 */
[----:B------:R-:W-:Y:S01]  /*4340*/  @!P4 R2UR UR8, R20 ;  /* 0x000000001408c2ca */ /* 0x000fe200000e0000 */
[----:B------:R-:W-:Y:S01]  /*4350*/  VOTEU.ALL UP1, P4 ;  /* 0x0000000000ff7886 */ /* 0x000fe20002020000 */
[----:B------:R-:W-:Y:S01]  /*4360*/  @!P4 R2UR UR9, R21 ;  /* 0x000000001509c2ca */ /* 0x000fe200000e0000 */
[----:B------:R-:W-:Y:S01]  /*4370*/  UMOV UR10, 0x0 ;  /* 0x00000000000a7882 */ /* 0x000fe20000000000 */
[----:B------:R-:W-:Y:S03]  /*4380*/  UMOV UR11, 0x10000000 ;  /* 0x10000000000b7882 */ /* 0x000fe60000000000 */
[----:B------:R-:W3:Y:S01]  /*4390*/  LDC.64 R10, c[0x0][0xb18] ;  /* 0x0002c600ff0a7b82 */ /* 0x000ee20000000a00 */
[----:B------:R-:W-:Y:S01]  /*43a0*/  @!UP1 UIADD3 UR18, UPT, UPT, UR34, 0x80, URZ ;  /* 0x0000008022129890 */ /* 0x000fe2000fffe0ff */
[----:B------:R-:W-:Y:S01]  /*43b0*/  @P3 SHF.R.U32.HI R28, RZ, 0x10, R25 ;  /* 0x00000010ff1c3819 */ /* 0x000fe20000011619 */
[----:B------:R-:W-:Y:S01]  /*43c0*/  @!UP1 UIADD3 UR16, UPT, UPT, UR7, 0x4200, URZ ;  /* 0x0000420007109890 */ /* 0x000fe2000fffe0ff */
[----:B------:R-:W-:Y:S01]  /*43d0*/  VIADD R30, R30, 0x1 ;  /* 0x000000011e1e7836 */ /* 0x000fe20000000000 */
[----:B------:R-:W-:Y:S03]  /*43e0*/  VOTEU.ALL UP1, P4 ;  /* 0x0000000000ff7886 */ /* 0x000fe60002020000 */
[----:B------:R-:W5:Y:S01]  /*43f0*/  @!P1 LDC R0, c[0x0][0xb20] ;  /* 0x0002c800ff009b82 */ /* 0x000f620000000800 */
[----:B------:R-:W-:Y:S01]  /*4400*/  UMOV UR19, UR35 ;  /* 0x0000002300137c82 */ /* 0x000fe20008000000 */
[----:B------:R-:W-:Y:S01]  /*4410*/  IMAD.U32 R21, RZ, RZ, UR8 ;  /* 0x00000008ff157e24 */ /* 0x000fe2000f8e00ff */
[----:B------:R-:W-:Y:S05]  /*4420*/  UMOV UR20, UR36 ;  /* 0x0000002400147c82 */ /* 0x000fea0008000000 */
[----:B-1----:R-:W1:Y:S01]  /*4430*/  @!P1 LDC R3, c[0x0][0xb0c] ;  /* 0x0002c300ff039b82 */ /* 0x002e620000000800 */
[----:B------:R-:W-:Y:S01]  /*4440*/  IMAD.U32 R20, RZ, RZ, UR9 ;  /* 0x00000009ff147e24 */ /* 0x000fe2000f8e00ff */
[----:B------:R-:W-:Y:S01]  /*4450*/  UPRMT UR8, UR37, 0x654, UR17 ;  /* 0x0000065425087896 */ /* 0x000fe20008000011 */
[----:B------:R-:W-:Y:S03]  /*4460*/  @!P4 R2UR UR15, R21 ;  /* 0x00000000150fc2ca */ /* 0x000fe600000e0000 */
[----:B------:R-:W-:Y:S01]  /*4470*/  @!P4 R2UR UR14, R20 ;  /* 0x00000000140ec2ca */ /* 0x000fe200000e0000 */
[----:B------:R-:W-:Y:S11]  /*4480*/  @!P4 IMAD.MOV.U32 R20, RZ, RZ, 0x2000 ;  /* 0x00002000ff14c424 */ /* 0x000ff600078e00ff */
[----:B------:R-:W-:Y:S01]  /*4490*/  @!UPT UIADD3 URZ, UPT, UPT, URZ, URZ, URZ ;  /* 0x000000fffffff290 */ /* 0x000fe2000fffe0ff */
[----:B------:R1:W-:Y:S01]  /*44a0*/  @!UP1 UTMALDG.3D [UR16], [UR14], desc[UR10] ;  /* 0x00000a100e0095b4 */ /* 0x0003e20008011000 */
[----:B------:R1:W-:Y:S02]  /*44b0*/  @!P4 SYNCS.ARRIVE.TRANS64.RED.A0TR RZ, [UR7+0x40], R20 ;  /* 0x00004014ffffc9a7 */ /* 0x0003e40008300407 */
[----:B-1----:R-:W-:Y:S01]  /*44c0*/  @!P1 ISETP.NE.AND P2, PT, R3, 0x1, PT ;  /* 0x000000010300980c */ /* 0x002fe20003f45270 */
[C---:B--2---:R-:W-:Y:S01]  /*44d0*/  @!P1 IMAD.HI.U32 R14, R13.reuse, R14, RZ ;  /* 0x0000000e0d0e9227 */ /* 0x044fe200078e00ff */
[----:B---3--:R-:W-:Y:S03]  /*44e0*/  @!P1 ISETP.NE.AND P0, PT, R10, 0x1, PT ;  /* 0x000000010a00980c */ /* 0x008fe60003f05270 */
[C---:B------:R-:W-:Y:S01]  /*44f0*/  @!P1 IMAD.HI.U32 R11, R8.reuse, R11, RZ ;  /* 0x0000000b080b9227 */ /* 0x040fe200078e00ff */
[----:B------:R-:W-:Y:S04]  /*4500*/  @!P1 SHF.R.U32.HI R14, RZ, R15, R14 ;  /* 0x0000000fff0e9219 */ /* 0x000fe8000001160e */
[----:B-----5:R-:W-:Y:S01]  /*4510*/  @!P1 SHF.R.U32.HI R9, RZ, R0, R11 ;  /* 0x00000000ff099219 */ /* 0x020fe2000001160b */
[----:B------:R-:W-:Y:S01]  /*4520*/  SYNCS.ARRIVE.TRANS64.RED.A1T0 RZ, [UR8], RZ ;  /* 0x000000ffffff79a7 */ /* 0x000fe20008100408 */
[----:B------:R-:W-:Y:S02]  /*4530*/  @!P1 SEL R14, R13, R14, !P2 ;  /* 0x0000000e0d0e9207 */ /* 0x000fe40005000000 */
[----:B------:R-:W-:Y:S01]  /*4540*/  @!P1 SEL R9, R8, R9, !P0 ;  /* 0x0000000908099207 */ /* 0x000fe20004000000 */
[----:B------:R-:W1:Y:S04]  /*4550*/  SYNCS.PHASECHK.TRANS64.TRYWAIT P5, [UR7+0x68], R12 ;  /* 0x0000680cff0075a7 */ /* 0x000e6800080a1107 */
[----:B------:R-:W-:Y:S02]  /*4560*/  @!P1 IMAD.IADD R0, R9, 0x1, -R14 ;  /* 0x0000000109009824 */ /* 0x000fe400078e0a0e */
[----:B------:R-:W-:Y:S02]  /*4570*/  @!P1 IMAD.IADD R9, R14, 0x1, -R9 ;  /* 0x000000010e099824 */ /* 0x000fe400078e0a09 */
[----:B------:R-:W-:Y:S02]  /*4580*/  @!P1 IMAD R13, R0, R3, R13 ;  /* 0x00000003000d9224 */ /* 0x000fe400078e020d */
[----:B------:R-:W-:Y:S01]  /*4590*/  @!P1 IMAD R8, R9, R10, R8 ;  /* 0x0000000a09089224 */ /* 0x000fe200078e0208 */
[----:B-1----:R-:W-:Y:S06]  /*45a0*/  @!P5 BRA `(.L_x_74) ;  /* 0x000000700054d947 */ /* 0x002fec0003800000 */
.L_x_155:
[----:B-1----:R-:W-:Y:S01]  /*45b0*/  @!P4 IADD3 R3, P0, PT, R32, 0x580, RZ ;  /* 0x000005802003c810 */ /* 0x002fe20007f1e0ff */
[----:B------:R-:W-:Y:S01]  /*45c0*/  VOTEU.ALL UP1, P4 ;  /* 0x0000000000ff7886 */ /* 0x000fe20002020000 */
[----:B------:R-:W-:Y:S01]  /*45d0*/  UMOV UR18, 0x0 ;  /* 0x0000000000127882 */ /* 0x000fe20000000000 */
[----:B------:R-:W-:Y:S01]  /*45e0*/  UMOV UR19, 0x10000000 ;  /* 0x1000000000137882 */ /* 0x000fe20000000000 */
[----:B------:R-:W-:Y:S01]  /*45f0*/  @!P4 R2UR UR9, R3 ;  /* 0x000000000309c2ca */ /* 0x000fe200000e0000 */
[----:B------:R-:W-:Y:S01]  /*4600*/  @!P4 IMAD.X R0, RZ, RZ, R33, P0 ;  /* 0x000000ffff00c224 */ /* 0x000fe200000e0621 */
[----:B------:R-:W-:Y:S01]  /*4610*/  @!UP1 UIADD3 UR10, UPT, UPT, UR34, 0xc0, URZ ;  /* 0x000000c0220a9890 */ /* 0x000fe2000fffe0ff */
[----:B------:R-:W-:Y:S01]  /*4620*/  ISETP.NE.AND P0, PT, R30, 0x2, PT ;  /* 0x000000021e00780c */ /* 0x000fe20003f05270 */
[----:B------:R-:W-:Y:S01]  /*4630*/  UMOV UR11, UR35 ;  /* 0x00000023000b7c82 */ /* 0x000fe20008000000 */
[----:B------:R-:W-:Y:S01]  /*4640*/  UMOV UR12, UR36 ;  /* 0x00000024000c7c82 */ /* 0x000fe20008000000 */
[----:B------:R-:W-:Y:S01]  /*4650*/  @!P4 R2UR UR8, R0 ;  /* 0x000000000008c2ca */ /* 0x000fe200000e0000 */
[----:B------:R-:W-:Y:S01]  /*4660*/  IMAD.IADD R20, R8, 0x1, R147 ;  /* 0x0000000108147824 */ /* 0x000fe200078e0293 */
[----:B------:R-:W-:Y:S01]  /*4670*/  @P3 R2UR UR36, R28 ;  /* 0x000000001c2432ca */ /* 0x000fe200000e0000 */
[----:B------:R-:W-:Y:S01]  /*4680*/  IMAD.IADD R21, R13, 0x1, R170 ;  /* 0x000000010d157824 */ /* 0x000fe200078e02aa */
[----:B------:R-:W-:Y:S02]  /*4690*/  SEL R0, RZ, 0x1, P0 ;  /* 0x00000001ff007807 */ /* 0x000fe40000000000 */
[----:B------:R-:W-:Y:S01]  /*46a0*/  LOP3.LUT R31, R31, 0x1, RZ, 0x3c, !PT ;  /* 0x000000011f1f7812 */ /* 0x000fe200078e3cff */
[----:B------:R-:W-:Y:S01]  /*46b0*/  IMAD.U32 R10, RZ, RZ, UR9 ;  /* 0x00000009ff0a7e24 */ /* 0x000fe2000f8e00ff */
[----:B------:R-:W-:Y:S01]  /*46c0*/  @!UP1 UIADD3 UR9, UPT, UPT, UR7, 0x48, URZ ;  /* 0x0000004807099890 */ /* 0x000fe2000fffe0ff */
[----:B------:R-:W-:Y:S02]  /*46d0*/  LOP3.LUT R29, R29, R0, RZ, 0x3c, !PT ;  /* 0x000000001d1d7212 */ /* 0x000fe400078e3cff */
[----:B------:R-:W-:Y:S02]  /*46e0*/  SEL R30, R30, RZ, P0 ;  /* 0x000000ff1e1e7207 */ /* 0x000fe40000000000 */
[----:B------:R-:W-:Y:S01]  /*46f0*/  IMAD.U32 R11, RZ, RZ, UR8 ;  /* 0x00000008ff0b7e24 */ /* 0x000fe2000f8e00ff */
[----:B------:R-:W-:Y:S01]  /*4700*/  @!P4 R2UR UR14, R10 ;  /* 0x000000000a0ec2ca */ /* 0x000fe200000e0000 */
[----:B------:R-:W-:Y:S01]  /*4710*/  @!UP1 UIADD3 UR8, UPT, UPT, UR7, 0x6200, URZ ;  /* 0x0000620007089890 */ /* 0x000fe2000fffe0ff */
[----:B------:R-:W-:Y:S02]  /*4720*/  VOTEU.ALL UP1, P4 ;  /* 0x0000000000ff7886 */ /* 0x000fe40002020000 */
[----:B------:R-:W-:Y:S11]  /*4730*/  @!P4 R2UR UR15, R11 ;  /* 0x000000000b0fc2ca */ /* 0x000ff600000e0000 */
[----:B------:R-:W-:Y:S02]  /*4740*/  @!UPT UIADD3 URZ, UPT, UPT, URZ, URZ, URZ ;  /* 0x000000fffffff290 */ /* 0x000fe4000fffe0ff */
[----:B------:R2:W-:Y:S01]  /*4750*/  @!UP1 UTMALDG.3D [UR8], [UR14], desc[UR18] ;  /* 0x000012080e0095b4 */ /* 0x0005e20008011000 */
[----:B------:R2:W-:Y:S01]  /*4760*/  @!P4 SYNCS.ARRIVE.TRANS64.RED.A0TR RZ, [UR7+0x48], R23 ;  /* 0x00004817ffffc9a7 */ /* 0x0005e20008300407 */
[----:B------:R-:W-:Y:S01]  /*4770*/  UPLOP3.LUT UP1, UPT, UPT, UPT, UPT, 0x80, 0x8 ;  /* 0x000000000008789c */ /* 0x000fe20003f2f070 */
[----:B------:R-:W-:Y:S01]  /*4780*/  SYNCS.ARRIVE.TRANS64.RED.A1T0 RZ, [UR13], RZ ;  /* 0x000000ffffff79a7 */ /* 0x000fe2000810040d */
[----:B------:R-:W-:Y:S09]  /*4790*/  @P3 BRA `(.L_x_75) ;  /* 0xfffffff000943947 */ /* 0x000ff2000383ffff */
[----:B------:R-:W-:-:S04]  /*47a0*/  SHF.L.U32 R3, R31, 0x1f, RZ ;  /* 0x0000001f1f037819 */ /* 0x000fc800000006ff */
[----:B------:R-:W1:Y:S02]  /*47b0*/  SYNCS.PHASECHK.TRANS64.TRYWAIT P0, [UR7+0x50], R3 ;  /* 0x00005003ff0075a7 */ /* 0x000e640008001107 */
[----:B-1----:R-:W-:Y:S05]  /*47c0*/  @!P0 BRA `(.L_x_76) ;  /* 0x0000006c00e48947 */ /* 0x002fea0003800000 */
.L_x_157:
[----:B------:R-:W3:Y:S02]  /*47d0*/  SYNCS.PHASECHK.TRANS64.TRYWAIT P0, [UR7+0x58], R3 ;  /* 0x00005803ff0075a7 */ /* 0x000ee40008001107 */
[----:B---3--:R-:W-:Y:S05]  /*47e0*/  @!P0 BRA `(.L_x_77) ;  /* 0x0000006c00f48947 */ /* 0x008fea0003800000 */
.L_x_159:
[----:B------:R-:W3:Y:S02]  /*47f0*/  SYNCS.PHASECHK.TRANS64.TRYWAIT P0, [UR7+0x60], R3 ;  /* 0x00006003ff0075a7 */ /* 0x000ee40008001107 */
[----:B---3--:R-:W-:Y:S05]  /*4800*/  @!P0 BRA `(.L_x_78) ;  /* 0x0000007000048947 */ /* 0x008fea0003800000 */
.L_x_161:
[----:B-1----:R-:W-:-:S07]  /*4810*/  MOV R0, UR7 ;  /* 0x0000000700007c02 */ /* 0x002fce0008000f00 */
.L_x_79:
[----:B-1----:R-:W-:-:S04]  /*4820*/  SHF.L.U32 R3, R31, 0x1f, RZ ;  /* 0x0000001f1f037819 */ /* 0x002fc800000006ff */
[----:B------:R1:W3:Y:S03]  /*4830*/  SYNCS.PHASECHK.TRANS64.TRYWAIT P0, [R0+URZ+0x68], R3 ;  /* 0x00006803000075a7 */ /* 0x0002e600080011ff */
[----:B---3--:R-:W-:Y:S05]  /*4840*/  @!P0 NANOSLEEP.SYNCS 0x989680 ;  /* 0x009896800000895d */ /* 0x008fea0003900000 */
[----:B------:R-:W3:Y:S02]  /*4850*/  @!P0 SYNCS.PHASECHK.TRANS64 P0, [R0+URZ+0x68], R3 ;  /* 0x00006803000085a7 */ /* 0x000ee400080010ff */
[----:B--23--:R-:W-:Y:S05]  /*4860*/  @P0 EXIT ;  /* 0x000000000000094d */ /* 0x00cfea0003800000 */
[----:B------:R-:W-:Y:S05]  /*4870*/  BRA `(.L_x_79) ;  /* 0xfffffffc00e87947 */ /* 0x000fea000383ffff */
.L_x_64:
[----:B------:R-:W-:-:S06]  /*4880*/  UISETP.GE.AND UP1, UPT, UR8, 0x4, UPT ;  /* 0x000000040800788c */ /* 0x000fcc000bf26270 */
[----:B------:R-:W-:-:S13]  /*4890*/  PLOP3.LUT P0, PT, PT, PT, UP1, 0x80, 0x8 ;  /* 0x000000000008781c */ /* 0x000fda0003f0f018 */
[----:B------:R-:W-:Y:S05]  /*48a0*/  @!P0 EXIT ;  /* 0x000000000000894d */ /* 0x000fea0003800000 */
[----:B------:R-:W-:Y:S01]  /*48b0*/  BAR.SYNC.DEFER_BLOCKING 0x6, 0xa0 ;  /* 0x0182800000007b1d */ /* 0x000fe20000010000 */
[C---:B------:R-:W-:Y:S01]  /*48c0*/  IMAD.SHL.U32 R3, R185.reuse, 0x40, RZ ;  /* 0x00000040b9037824 */ /* 0x040fe200078e00ff */
[C---:B------:R-:W-:Y:S01]  /*48d0*/  LOP3.LUT R189, R185.reuse, 0x60, RZ, 0xc0, !PT ;  /* 0x00000060b9bd7812 */ /* 0x040fe200078ec0ff */
[C---:B------:R-:W-:Y:S01]  /*48e0*/  IMAD.SHL.U32 R172, R185.reuse, 0x8, RZ ;  /* 0x00000008b9ac7824 */ /* 0x040fe200078e00ff */
[C---:B------:R-:W-:Y:S01]  /*48f0*/  LOP3.LUT R187, R185.reuse, 0x2, RZ, 0xc0, !PT ;  /* 0x00000002b9bb7812 */ /* 0x040fe200078ec0ff */
[----:B------:R-:W-:Y:S01]  /*4900*/  IMAD.U32 R79, R185, 0x10000, RZ ;  /* 0x00010000b94f7824 */ /* 0x000fe200078e00ff */
[----:B------:R-:W-:Y:S02]  /*4910*/  UMOV UR49, 0x400 ;  /* 0x0000040000317882 */ /* 0x000fe40000000000 */
[----:B------:R-:W1:Y:S01]  /*4920*/  LDC R177, c[0x0][0x370] ;  /* 0x0000dc00ffb17b82 */ /* 0x000e620000000800 */
[----:B------:R-:W-:Y:S01]  /*4930*/  ULEA UR49, UR37, UR49, 0x18 ;  /* 0x0000003125317291 */ /* 0x000fe2000f8ec0ff */
[----:B------:R-:W-:Y:S01]  /*4940*/  LOP3.LUT R5, R3, 0x180, RZ, 0xc0, !PT ;  /* 0x0000018003057812 */ /* 0x000fe200078ec0ff */
[----:B------:R-:W-:Y:S01]  /*4950*/  HFMA2 R191, -RZ, RZ, 0, 0 ;  /* 0x00000000ffbf7431 */ /* 0x000fe200000001ff */
[----:B------:R-:W-:Y:S01]  /*4960*/  LOP3.LUT R79, R79, 0x600000, RZ, 0xc0, !PT ;  /* 0x006000004f4f7812 */ /* 0x000fe200078ec0ff */
[----:B------:R-:W-:Y:S01]  /*4970*/  UIADD3 UR4, UPT, UPT, UR49, 0x8200, URZ ;  /* 0x0000820031047890 */ /* 0x000fe2000fffe0ff */
[----:B------:R-:W-:Y:S01]  /*4980*/  LOP3.LUT R172, R5, 0x30, R172, 0xf8, !PT ;  /* 0x0000003005ac7812 */ /* 0x000fe200078ef8ac */
[----:B------:R-:W-:Y:S01]  /*4990*/  IMAD.MOV.U32 R76, RZ, RZ, RZ ;  /* 0x000000ffff4c7224 */ /* 0x000fe200078e00ff */
[----:B------:R-:W2:Y:S01]  /*49a0*/  LDC R74, c[0x0][0xb0c] ;  /* 0x0002c300ff4a7b82 */ /* 0x000ea20000000800 */
[----:B------:R-:W-:-:S02]  /*49b0*/  LOP3.LUT R185, R185, 0x4, RZ, 0xc0, !PT ;  /* 0x00000004b9b97812 */ /* 0x000fc400078ec0ff */
[----:B------:R-:W-:Y:S02]  /*49c0*/  CS2R R182, SRZ ;  /* 0x0000000000b67805 */ /* 0x000fe4000001ff00 */
[----:B------:R-:W-:Y:S02]  /*49d0*/  LOP3.LUT R172, R172, 0x1e40, R3, 0xf8, !PT ;  /* 0x00001e40acac7812 */ /* 0x000fe400078ef803 */
[----:B------:R-:W-:Y:S02]  /*49e0*/  CS2R R180, SRZ ;  /* 0x0000000000b47805 */ /* 0x000fe4000001ff00 */
[----:B------:R-:W-:Y:S01]  /*49f0*/  IADD3 R184, PT, PT, -R185, 0x2, RZ ;  /* 0x00000002b9b87810 */ /* 0x000fe20007ffe1ff */
[----:B------:R-:W-:Y:S01]  /*4a00*/  IMAD.MOV R176, RZ, RZ, -R187 ;  /* 0x000000ffffb07224 */ /* 0x000fe200078e0abb */
[----:B------:R-:W-:Y:S01]  /*4a10*/  MOV R188, UR4 ;  /* 0x0000000400bc7c02 */ /* 0x000fe20008000f00 */
[----:B------:R-:W4:Y:S01]  /*4a20*/  LDC R174, c[0x0][0xb20] ;  /* 0x0002c800ffae7b82 */ /* 0x000f220000000800 */
[----:B------:R-:W3:Y:S01]  /*4a30*/  LDS R0, [UR49+0x110] ;  /* 0x00011031ff007984 */ /* 0x000ee20008000800 */
[----:B------:R-:W-:Y:S01]  /*4a40*/  VIADD R186, R172, UR49 ;  /* 0x00000031acba7c36 */ /* 0x000fe20008000000 */
[----:B------:R-:W1:Y:S01]  /*4a50*/  LDCU.64 UR52, c[0x0][0x348] ;  /* 0x00006900ff3477ac */ /* 0x000e620008000a00 */
[----:B------:R-:W-:-:S02]  /*4a60*/  IMAD.MOV R175, RZ, RZ, -R185 ;  /* 0x000000ffffaf7224 */ /* 0x000fc400078e0ab9 */
[----:B------:R-:W-:Y:S01]  /*4a70*/  VIADD R186, R186, 0x200 ;  /* 0x00000200baba7836 */ /* 0x000fe20000000000 */
[----:B------:R-:W1:Y:S01]  /*4a80*/  LDCU.64 UR38, c[0x0][0x888] ;  /* 0x00011100ff2677ac */ /* 0x000e620008000a00 */
[----:B------:R-:W1:Y:S01]  /*4a90*/  LDC R73, c[0x0][0xb30] ;  /* 0x0002cc00ff497b82 */ /* 0x000e620000000800 */
[----:B------:R-:W1:Y:S01]  /*4aa0*/  LDCU.64 UR44, c[0x0][0x890] ;  /* 0x00011200ff2c77ac */ /* 0x000e620008000a00 */
[----:B------:R-:W-:-:S06]  /*4ab0*/  UIADD3 UR48, UPT, UPT, UR49, 0x200, URZ ;  /* 0x0000020031307890 */ /* 0x000fcc000fffe0ff */
[----:B------:R-:W1:Y:S08]  /*4ac0*/  LDC.64 R168, c[0x0][0xb10] ;  /* 0x0002c400ffa87b82 */ /* 0x000e700000000a00 */
[----:B------:R-:W1:Y:S08]  /*4ad0*/  LDC.64 R70, c[0x0][0xb18] ;  /* 0x0002c600ff467b82 */ /* 0x000e700000000a00 */
[----:B------:R-:W1:Y:S08]  /*4ae0*/  LDC.64 R68, c[0x0][0xb28] ;  /* 0x0002ca00ff447b82 */ /* 0x000e700000000a00 */
[----:B------:R-:W1:Y:S01]  /*4af0*/  LDC.64 R166, c[0x0][0x8b0] ;  /* 0x00022c00ffa67b82 */ /* 0x000e620000000a00 */
[----:B---3--:R-:W-:-:S07]  /*4b00*/  IMAD.IADD R79, R0, 0x1, R79 ;  /* 0x00000001004f7824 */ /* 0x008fce00078e024f */
[----:B------:R-:W3:Y:S08]  /*4b10*/  LDC.64 R164, c[0x0][0x8a8] ;  /* 0x00022a00ffa47b82 */ /* 0x000ef00000000a00 */
[----:B--2-4-:R-:W1:Y:S02]  /*4b20*/  LDC R178, c[0x0][0x374] ;  /* 0x0000dd00ffb27b82 */ /* 0x014e640000000800 */
.L_x_124:
[C---:B------:R-:W-:Y:S02]  /*4b30*/  LEA R0, R191.reuse, UR49, 0x3 ;  /* 0x00000031bf007c11 */ /* 0x040fe4000f8e18ff */
[----:B------:R-:W-:Y:S02]  /*4b40*/  SHF.L.U32 R3, R182, 0x1f, RZ ;  /* 0x0000001fb6037819 */ /* 0x000fe400000006ff */
[----:B------:R-:W-:Y:S02]  /*4b50*/  LEA R16, R191, UR49, 0x4 ;  /* 0x00000031bf107c11 */ /* 0x000fe4000f8e20ff */
[----:B------:R-:W2:Y:S02]  /*4b60*/  SYNCS.PHASECHK.TRANS64.TRYWAIT P0, [R0+URZ+0x80], R3 ;  /* 0x00008003000075a7 */ /* 0x000ea400080011ff */
[----:B-12---:R-:W-:Y:S05]  /*4b70*/  @!P0 BRA `(.L_x_80) ;  /* 0x0000006c00408947 */ /* 0x006fea0003800000 */
.L_x_162:
[----:B------:R-:W4:Y:S01]  /*4b80*/  LDC.64 R12, c[0x0][0xb10] ;  /* 0x0002c400ff0c7b82 */ /* 0x000f220000000a00 */
[----:B------:R-:W3:Y:S01]  /*4b90*/  LDS.128 R16, [R16+0xf0] ;  /* 0x0000f00010107984 */ /* 0x000ee20000000c00 */
[----:B-1----:R-:W-:Y:S01]  /*4ba0*/  ISETP.NE.AND P1, PT, R73, 0x1, PT ;  /* 0x000000014900780c */ /* 0x002fe20003f25270 */
[----:B--2---:R-:W-:Y:S01]  /*4bb0*/  VIADD R0, R0, 0x90 ;  /* 0x0000009000007836 */ /* 0x004fe20000000000 */
[----:B------:R-:W-:Y:S04]  /*4bc0*/  ISETP.GE.AND P0, PT, R72, 0x1, PT ;  /* 0x000000014800780c */ /* 0x000fe80003f06270 */
[----:B------:R-:W1:Y:S01]  /*4bd0*/  LDC.64 R10, c[0x0][0xb18] ;  /* 0x0002c600ff0a7b82 */ /* 0x000e620000000a00 */
[----:B------:R-:W-:Y:S01]  /*4be0*/  PRMT R0, RZ, 0x654, R0 ;  /* 0x00000654ff007816 */ /* 0x000fe20000000000 */
[----:B------:R-:W-:Y:S01]  /*4bf0*/  @!PT LDS RZ, [RZ] ;  /* 0x00000000fffff984 */ /* 0x000fe20000000800 */
[----:B------:R-:W-:Y:S01]  /*4c00*/  @!PT LDS RZ, [RZ] ;  /* 0x00000000fffff984 */ /* 0x000fe20000000800 */
[----:B------:R-:W-:Y:S01]  /*4c10*/  @!PT LDS RZ, [RZ] ;  /* 0x00000000fffff984 */ /* 0x000fe20000000800 */
[----:B------:R-:W-:Y:S01]  /*4c20*/  @!PT LDS RZ, [RZ] ;  /* 0x00000000fffff984 */ /* 0x000fe20000000800 */
[----:B------:R2:W-:Y:S06]  /*4c30*/  MEMBAR.ALL.CTA ;  /* 0x0000000000007992 */ /* 0x0005ec0000008000 */
[----:B--2---:R-:W2:Y:S01]  /*4c40*/  FENCE.VIEW.ASYNC.S ;  /* 0x00000000000073c6 */ /* 0x004ea20000000000 */
[----:B------:R-:W1:Y:S08]  /*4c50*/  @!P1 LDC R14, c[0x0][0xb20] ;  /* 0x0002c800ff0e9b82 */ /* 0x000e700000000800 */
[----:B------:R-:W1:Y:S01]  /*4c60*/  @!P1 LDC R9, c[0x0][0xb0c] ;  /* 0x0002c300ff099b82 */ /* 0x000e620000000800 */
[----:B--2---:R2:W-:Y:S01]  /*4c70*/  SYNCS.ARRIVE.TRANS64.RED.A1T0 RZ, [R0+URZ], RZ ;  /* 0x000000ff00ff79a7 */ /* 0x0045e200081004ff */
[----:B---3--:R-:W-:Y:S04]  /*4c80*/  LOP3.LUT P4, RZ, R18, 0x1, RZ, 0xc0, !PT ;  /* 0x0000000112ff7812 */ /* 0x008fe8000788c0ff */
[----:B------:R-:W-:Y:S09]  /*4c90*/  P2R R190, PR, RZ, 0x10 ;  /* 0x00000010ffbe7803 */ /* 0x000ff20000000000 */
[----:B------:R-:W-:Y:S02]  /*4ca0*/  @P4 MOV R77, R16 ;  /* 0x00000010004d4202 */ /* 0x000fe40000000f00 */
[----:B------:R-:W-:Y:S01]  /*4cb0*/  @P4 LOP3.LUT R75, R17, 0xffff, RZ, 0xc0, !PT ;  /* 0x0000ffff114b4812 */ /* 0x000fe200078ec0ff */
[----:B--2-4-:R-:W-:Y:S06]  /*4cc0*/  @!P0 BRA `(.L_x_81) ;  /* 0x0000000000a48947 */ /* 0x014fec0003800000 */
[----:B------:R-:W-:Y:S01]  /*4cd0*/  IMAD.HI.U32 R23, R178, R71, RZ ;  /* 0x00000047b2177227 */ /* 0x000fe200078e00ff */
[----:B------:R-:W-:Y:S02]  /*4ce0*/  ISETP.NE.AND P0, PT, R70, 0x1, PT ;  /* 0x000000014600780c */ /* 0x000fe40003f05270 */
[----:B------:R-:W-:Y:S01]  /*4cf0*/  ISETP.NE.AND P2, PT, R72, 0x1, PT ;  /* 0x000000014800780c */ /* 0x000fe20003f45270 */
[----:B------:R-:W-:Y:S01]  /*4d00*/  IMAD.HI.U32 R22, R177, R168, RZ ;  /* 0x000000a8b1167227 */ /* 0x000fe200078e00ff */
[----:B------:R-:W-:Y:S02]  /*4d10*/  SHF.R.U32.HI R23, RZ, R174, R23 ;  /* 0x000000aeff177219 */ /* 0x000fe40000011617 */
[----:B------:R-:W-:Y:S01]  /*4d20*/  ISETP.NE.AND P3, PT, R74, 0x1, PT ;  /* 0x000000014a00780c */ /* 0x000fe20003f65270 */
[----:B------:R-:W-:Y:S01]  /*4d30*/  IMAD.HI.U32 R26, R77, R168, RZ ;  /* 0x000000a84d1a7227 */ /* 0x000fe200078e00ff */
[----:B------:R-:W-:Y:S02]  /*4d40*/  SHF.R.U32.HI R22, RZ, R169, R22 ;  /* 0x000000a9ff167219 */ /* 0x000fe40000011616 */
[----:B------:R-:W-:Y:S01]  /*4d50*/  SEL R3, R178, R23, !P0 ;  /* 0x00000017b2037207 */ /* 0x000fe20004000000 */
[----:B------:R-:W-:Y:S01]  /*4d60*/  IMAD.HI.U32 R23, R75, R71, RZ ;  /* 0x000000474b177227 */ /* 0x000fe200078e00ff */
[----:B------:R-:W-:Y:S02]  /*4d70*/  SEL R7, R177, R22, !P3 ;  /* 0x00000016b1077207 */ /* 0x000fe40005800000 */
[----:B------:R-:W-:Y:S01]  /*4d80*/  SHF.R.U32.HI R26, RZ, R169, R26 ;  /* 0x000000a9ff1a7219 */ /* 0x000fe2000001161a */
[-C--:B------:R-:W-:Y:S04]  /*4d90*/  IMAD.HI.U32 R22, R3, R68.reuse, RZ ;  /* 0x0000004403167227 */ /* 0x080fe800078e00ff */
[----:B------:R-:W-:Y:S01]  /*4da0*/  IMAD.HI.U32 R24, R7, R68, RZ ;  /* 0x0000004407187227 */ /* 0x000fe200078e00ff */
[-C--:B------:R-:W-:Y:S02]  /*4db0*/  @P2 SHF.R.U32.HI R3, RZ, R69.reuse, R22 ;  /* 0x00000045ff032219 */ /* 0x080fe40000011616 */
[----:B------:R-:W-:Y:S02]  /*4dc0*/  SHF.R.U32.HI R22, RZ, R174, R23 ;  /* 0x000000aeff167219 */ /* 0x000fe40000011617 */
[----:B------:R-:W-:Y:S01]  /*4dd0*/  @P2 SHF.R.U32.HI R7, RZ, R69, R24 ;  /* 0x00000045ff072219 */ /* 0x000fe20000011618 */
[C---:B------:R-:W-:Y:S01]  /*4de0*/  IMAD R2, R72.reuse, R3, RZ ;  /* 0x0000000348027224 */ /* 0x040fe200078e02ff */
[----:B------:R-:W-:Y:S02]  /*4df0*/  SEL R5, R75, R22, !P0 ;  /* 0x000000164b057207 */ /* 0x000fe40004000000 */
[----:B------:R-:W-:Y:S01]  /*4e00*/  SEL R3, R77, R26, !P3 ;  /* 0x0000001a4d037207 */ /* 0x000fe20005800000 */
[----:B------:R-:W-:Y:S01]  /*4e10*/  IMAD R4, R72, R7, RZ ;  /* 0x0000000748047224 */ /* 0x000fe200078e02ff */
[C---:B------:R-:W-:Y:S01]  /*4e20*/  ISETP.GE.AND P0, PT, R5.reuse, R2, PT ;  /* 0x000000020500720c */ /* 0x040fe20003f06270 */
[----:B------:R-:W-:Y:S03]  /*4e30*/  IMAD.HI.U32 R6, R5, R68, RZ ;  /* 0x0000004405067227 */ /* 0x000fe600078e00ff */
[----:B------:R-:W-:Y:S01]  /*4e40*/  ISETP.GE.OR P0, PT, R3, R4, P0 ;  /* 0x000000040300720c */ /* 0x000fe20000706670 */
[----:B------:R-:W-:Y:S01]  /*4e50*/  IMAD.MOV R4, RZ, RZ, -R3 ;  /* 0x000000ffff047224 */ /* 0x000fe200078e0a03 */
[-C--:B------:R-:W-:Y:S03]  /*4e60*/  SHF.R.U32.HI R6, RZ, R69.reuse, R6 ;  /* 0x00000045ff067219 */ /* 0x080fe60000011606 */
[----:B------:R-:W-:Y:S01]  /*4e70*/  IMAD R77, R74, R4, R77 ;  /* 0x000000044a4d7224 */ /* 0x000fe200078e024d */
[----:B------:R-:W-:Y:S05]  /*4e80*/  SEL R15, R5, R6, !P2 ;  /* 0x00000006050f7207 */ /* 0x000fea0005000000 */
[----:B------:R-:W-:Y:S02]  /*4e90*/  IMAD.MOV R6, RZ, RZ, -R15 ;  /* 0x000000ffff067224 */ /* 0x000fe400078e0a0f */
[C---:B------:R-:W-:Y:S04]  /*4ea0*/  @!P0 IMAD.HI.U32 R2, R3.reuse, R68, RZ ;  /* 0x0000004403028227 */ /* 0x040fe800078e00ff */
[----:B------:R-:W-:Y:S01]  /*4eb0*/  IMAD R6, R72, R6, R5 ;  /* 0x0000000648067224 */ /* 0x000fe200078e0205 */
[----:B------:R-:W-:Y:S04]  /*4ec0*/  @!P0 SHF.R.U32.HI R2, RZ, R69, R2 ;  /* 0x00000045ff028219 */ /* 0x000fe80000011602 */
[----:B------:R-:W-:Y:S02]  /*4ed0*/  @!P0 SEL R0, R3, R2, !P2 ;  /* 0x0000000203008207 */ /* 0x000fe40005000000 */
[----:B------:R-:W-:Y:S02]  /*4ee0*/  IADD3 R2, PT, PT, -R5, RZ, RZ ;  /* 0x000000ff05027210 */ /* 0x000fe40007ffe1ff */
[----:B------:R-:W-:Y:S01]  /*4ef0*/  @!P0 IADD3 R8, PT, PT, R15, -R0, RZ ;  /* 0x800000000f088210 */ /* 0x000fe20007ffe0ff */
[----:B------:R-:W-:Y:S02]  /*4f00*/  @!P0 IMAD R0, R7, R6, R0 ;  /* 0x0000000607008224 */ /* 0x000fe400078e0200 */
[----:B------:R-:W-:Y:S02]  /*4f10*/  IMAD R75, R70, R2, R75 ;  /* 0x00000002464b7224 */ /* 0x000fe400078e024b */
[----:B------:R-:W-:Y:S02]  /*4f20*/  @!P0 IMAD R5, R8, R72, R3 ;  /* 0x0000004808058224 */ /* 0x000fe400078e0203 */
[----:B------:R-:W-:Y:S04]  /*4f30*/  @!P0 IMAD.MOV.U32 R3, RZ, RZ, R0 ;  /* 0x000000ffff038224 */ /* 0x000fe800078e0000 */
[----:B------:R-:W-:Y:S02]  /*4f40*/  IMAD R77, R3, R74, R77 ;  /* 0x0000004a034d7224 */ /* 0x000fe400078e024d */
[----:B------:R-:W-:Y:S07]  /*4f50*/  IMAD R75, R5, R70, R75 ;  /* 0x00000046054b7224 */ /* 0x000fee00078e024b */
.L_x_81:
[----:B-1----:R-:W-:Y:S01]  /*4f60*/  @!P1 ISETP.NE.AND P0, PT, R10, 0x1, PT ;  /* 0x000000010a00980c */ /* 0x002fe20003f05270 */
[----:B------:R-:W-:Y:S01]  /*4f70*/  @!P1 IMAD.HI.U32 R0, R77, R12, RZ ;  /* 0x0000000c4d009227 */ /* 0x000fe200078e00ff */
[----:B------:R-:W-:Y:S01]  /*4f80*/  @!P1 ISETP.NE.AND P2, PT, R9, 0x1, PT ;  /* 0x000000010900980c */ /* 0x000fe20003f45270 */
[----:B------:R-:W-:Y:S01]  /*4f90*/  ULOP3.LUT UP0, URZ, UR48, 0x1b0, URZ, 0xc0, !UPT ;  /* 0x000001b030ff7892 */ /* 0x000fe2000f80c0ff */
[----:B------:R-:W-:Y:S01]  /*4fa0*/  R2UR UR42, R21 ;  /* 0x00000000152a72ca */ /* 0x000fe200000e0000 */
[----:B------:R-:W-:Y:S01]  /*4fb0*/  @!P1 IMAD.HI.U32 R3, R75, R11, RZ ;  /* 0x0000000b4b039227 */ /* 0x000fe200078e00ff */
[----:B------:R-:W-:Y:S02]  /*4fc0*/  @!P1 SHF.R.U32.HI R0, RZ, R13, R0 ;  /* 0x0000000dff009219 */ /* 0x000fe40000011600 */
[----:B------:R-:W-:Y:S01]  /*4fd0*/  R2UR UR41, R20 ;  /* 0x00000000142972ca */ /* 0x000fe200000e0000 */
[----:B------:R-:W-:Y:S01]  /*4fe0*/  VIADD R191, R191, 0x1 ;  /* 0x00000001bfbf7836 */ /* 0x000fe20000000000 */
[----:B------:R-:W-:Y:S02]  /*4ff0*/  @!P1 SHF.R.U32.HI R2, RZ, R14, R3 ;  /* 0x0000000eff029219 */ /* 0x000fe40000011603 */
[----:B------:R-:W-:Y:S02]  /*5000*/  @!P1 SEL R3, R77, R0, !P2 ;  /* 0x000000004d039207 */ /* 0x000fe40005000000 */
[----:B------:R-:W-:Y:S02]  /*5010*/  @!P1 SEL R2, R75, R2, !P0 ;  /* 0x000000024b029207 */ /* 0x000fe40004000000 */
[----:B------:R-:W-:Y:S01]  /*5020*/  @P4 SHF.R.U32.HI R179, RZ, 0x10, R17 ;  /* 0x00000010ffb34819 */ /* 0x000fe20000011611 */
[----:B------:R-:W-:Y:S02]  /*5030*/  USHF.L.U32 UR42, UR42, 0x7, URZ ;  /* 0x000000072a2a7899 */ /* 0x000fe400080006ff */
[----:B------:R-:W-:Y:S02]  /*5040*/  @!P1 IMAD.IADD R0, R2, 0x1, -R3 ;  /* 0x0000000102009824 */ /* 0x000fe400078e0a03 */
[----:B------:R-:W-:Y:S01]  /*5050*/  @!P1 IMAD.IADD R2, R3, 0x1, -R2 ;  /* 0x0000000103029824 */ /* 0x000fe200078e0a02 */
[----:B------:R-:W-:Y:S01]  /*5060*/  USHF.L.U32 UR41, UR41, 0x8, URZ ;  /* 0x0000000829297899 */ /* 0x000fe200080006ff */
[----:B------:R-:W-:Y:S02]  /*5070*/  @!P1 IMAD R77, R0, R9, R77 ;  /* 0x00000009004d9224 */ /* 0x000fe400078e024d */
[----:B------:R-:W-:Y:S01]  /*5080*/  @!P1 IMAD R75, R2, R10, R75 ;  /* 0x0000000a024b9224 */ /* 0x000fe200078e024b */
[----:B------:R-:W-:Y:S08]  /*5090*/  BRA.U !UP0, `(.L_x_82) ;  /* 0x0000000108407547 */ /* 0x000ff0000b800000 */
[----:B------:R-:W1:Y:S01]  /*50a0*/  LDCU.64 UR8, c[0x4][0x88] ;  /* 0x01001100ff0877ac */ /* 0x000e620008000a00 */
[----:B------:R-:W-:Y:S01]  /*50b0*/  MOV R3, 0x0 ;  /* 0x0000000000037802 */ /* 0x000fe20000000f00 */
[----:B------:R-:W-:Y:S02]  /*50c0*/  HFMA2 R12, -RZ, RZ, 0, 5.9604644775390625e-08 ;  /* 0x00000001ff0c7431 */ /* 0x000fe400000001ff */
[----:B------:R-:W-:Y:S02]  /*50d0*/  IMAD.MOV.U32 R8, RZ, RZ, 0x70 ;  /* 0x00000070ff087424 */ /* 0x000fe400078e00ff */
[----:B------:R-:W-:Y:S01]  /*50e0*/  IMAD.MOV.U32 R13, RZ, RZ, RZ ;  /* 0x000000ffff0d7224 */ /* 0x000fe200078e00ff */
[----:B------:R-:W2:Y:S01]  /*50f0*/  LDCU.64 UR6, c[0x4][0x90] ;  /* 0x01001200ff0677ac */ /* 0x000ea20008000a00 */
[----:B------:R-:W3:Y:S01]  /*5100*/  LDC.64 R2, c[0x4][R3] ;  /* 0x0100000003027b82 */ /* 0x000ee20000000a00 */
[----:B------:R-:W4:Y:S01]  /*5110*/  LDCU.64 UR4, c[0x4][0x8] ;  /* 0x01000100ff0477ac */ /* 0x000f220008000a00 */
[----:B-1----:R-:W-:Y:S01]  /*5120*/  MOV R5, UR9 ;  /* 0x0000000900057c02 */ /* 0x002fe20008000f00 */
[----:B------:R-:W-:Y:S01]  /*5130*/  IMAD.U32 R4, RZ, RZ, UR8 ;  /* 0x00000008ff047e24 */ /* 0x000fe2000f8e00ff */
[----:B--2---:R-:W-:Y:S01]  /*5140*/  MOV R7, UR7 ;  /* 0x0000000700077c02 */ /* 0x004fe20008000f00 */
[----:B------:R-:W-:Y:S01]  /*5150*/  IMAD.U32 R6, RZ, RZ, UR6 ;  /* 0x00000006ff067e24 */ /* 0x000fe2000f8e00ff */
[----:B----4-:R-:W-:Y:S01]  /*5160*/  MOV R11, UR5 ;  /* 0x00000005000b7c02 */ /* 0x010fe20008000f00 */
[----:B------:R-:W-:Y:S02]  /*5170*/  IMAD.U32 R10, RZ, RZ, UR4 ;  /* 0x00000004ff0a7e24 */ /* 0x000fe4000f8e00ff */
[----:B------:R-:W-:Y:S07]  /*5180*/  LEPC R20, `(.L_x_82) ;  /* 0x000000001014794e */ /* 0x000fee0000000000 */
[----:B---3-5:R-:W-:Y:S05]  /*5190*/  CALL.ABS.NOINC R2 ;  /* 0x0000000002007343 */ /* 0x028fea0003c00000 */
.L_x_82:
[----:B------:R-:W-:Y:S01]  /*51a0*/  LOP3.LUT P0, RZ, R188, 0x1b0, RZ, 0xc0, !PT ;  /* 0x000001b0bcff7812 */ /* 0x000fe2000780c0ff */
[----:B------:R-:W-:Y:S11]  /*51b0*/  BSSY.RECONVERGENT B6, `(.L_x_83) ;  /* 0x0000013000067945 */ /* 0x000ff60003800200 */
[----:B------:R-:W-:Y:S01]  /*51c0*/  @!UPT UIADD3 URZ, UPT, UPT, URZ, URZ, URZ ;  /* 0x000000fffffff290 */ /* 0x000fe2000fffe0ff */
[----:B------:R-:W-:Y:S05]  /*51d0*/  @!P0 BRA `(.L_x_84) ;  /* 0x0000000000408947 */ /* 0x000fea0003800000 */
        /* <DEDUP_REMOVED lines=16> */
.L_x_84:
[----:B------:R-:W-:Y:S05]  /*52e0*/  BSYNC.RECONVERGENT B6 ;  /* 0x0000000000067941 */ /* 0x000fea0003800200 */
.L_x_83:
[----:B------:R-:W-:Y:S01]  /*52f0*/  ISETP.NE.U32.AND P4, PT, R166, RZ, PT ;  /* 0x000000ffa600720c */ /* 0x000fe20003f85070 */
[----:B------:R-:W-:Y:S01]  /*5300*/  UISETP.NE.AND UP2, UPT, UR50, URZ, UPT ;  /* 0x000000ff3200728c */ /* 0x000fe2000bf45270 */
[----:B------:R-:W-:Y:S01]  /*5310*/  ISETP.NE.U32.AND P2, PT, RZ, UR38, PT ;  /* 0x00000026ff007c0c */ /* 0x000fe2000bf45070 */
[----:B------:R-:W-:Y:S01]  /*5320*/  UISETP.NE.U32.AND UP1, UPT, UR44, URZ, UPT ;  /* 0x000000ff2c00728c */ /* 0x000fe2000bf25070 */
[----:B------:R-:W-:Y:S01]  /*5330*/  ISETP.NE.AND.EX P4, PT, R167, RZ, PT, P4 ;  /* 0x000000ffa700720c */ /* 0x000fe20003f85340 */
[----:B------:R-:W-:Y:S01]  /*5340*/  UPLOP3.LUT UP0, UPT, UPT, UPT, UPT, 0x40, 0x4 ;  /* 0x000000000004789c */ /* 0x000fe20003f0e870 */
[----:B------:R-:W-:Y:S01]  /*5350*/  ISETP.NE.AND.EX P2, PT, RZ, UR39, PT, P2 ;  /* 0x00000027ff007c0c */ /* 0x000fe2000bf45320 */
[----:B------:R-:W-:Y:S01]  /*5360*/  UISETP.NE.AND.EX UP1, UPT, UR45, URZ, UPT, UP1 ;  /* 0x000000ff2d00728c */ /* 0x000fe2000bf25310 */
[----:B------:R-:W-:Y:S04]  /*5370*/  PLOP3.LUT P1, PT, PT, PT, UP2, 0x80, 0x8 ;  /* 0x000000000008781c */ /* 0x000fe80003f2f028 */
[----:B------:R-:W-:Y:S06]  /*5380*/  @UP2 UPLOP3.LUT UP0, UPT, UPT, UPT, UP1, 0x80, 0x8 ;  /* 0x000000000008289c */ /* 0x000fec0003f0f010 */
[----:B------:R-:W-:Y:S01]  /*5390*/  PLOP3.LUT P0, PT, PT, PT, UP0, 0x80, 0x8 ;  /* 0x000000000008781c */ /* 0x000fe20003f0f008 */
[----:B------:R-:W-:Y:S01]  /*53a0*/  @!UPT UIADD3 URZ, UPT, UPT, URZ, URZ, URZ ;  /* 0x000000fffffff290 */ /* 0x000fe2000fffe0ff */
[----:B------:R-:W-:Y:S11]  /*53b0*/  BRA.U !UP1, `(.L_x_85) ;  /* 0x0000000109387547 */ /* 0x000ff6000b800000 */
[----:B------:R-:W-:Y:S01]  /*53c0*/  UISETP.NE.U32.AND UP0, UPT, UR38, URZ, UPT ;  /* 0x000000ff2600728c */ /* 0x000fe2000bf05070 */
[----:B------:R-:W-:Y:S02]  /*53d0*/  HFMA2 R0, -RZ, RZ, 0, 5.9604644775390625e-08 ;  /* 0x00000001ff007431 */ /* 0x000fe400000001ff */
[----:B------:R-:W-:Y:S01]  /*53e0*/  IMAD.MOV.U32 R171, RZ, RZ, 0x1 ;  /* 0x00000001ffab7424 */ /* 0x000fe200078e00ff */
[----:B------:R-:W-:Y:S06]  /*53f0*/  UISETP.NE.AND.EX UP0, UPT, UR39, URZ, UPT, UP0 ;  /* 0x000000ff2700728c */ /* 0x000fec000bf05300 */
[----:B------:R-:W-:Y:S05]  /*5400*/  PLOP3.LUT P3, PT, PT, PT, UP0, 0x80, 0x8 ;  /* 0x000000000008781c */ /* 0x000fea0003f6f008 */
[----:B------:R-:W1:Y:S01]  /*5410*/  @UP0 LDCU.64 UR6, c[0x0][0x888] ;  /* 0x00011100ff0607ac */ /* 0x000e620008000a00 */
[----:B------:R-:W-:Y:S07]  /*5420*/  @UP0 UIMAD UR4, UR36, UR44, URZ ;  /* 0x0000002c240402a4 */ /* 0x000fee000f8e02ff */
[----:B------:R-:W-:Y:S01]  /*5430*/  @!P3 PRMT R171, R0, 0x7610, R171 ;  /* 0x0000761000abb816 */ /* 0x000fe200000000ab */
[----:B-1----:R-:W-:Y:S03]  /*5440*/  @UP0 UIMAD.WIDE UR6, UR4, 0x4, UR6 ;  /* 0x00000004040608a5 */ /* 0x002fe6000f8e0206 */
[----:B------:R-:W1:Y:S03]  /*5450*/  @!UP0 LDCU UR4, c[0x0][0x880] ;  /* 0x00011000ff0487ac */ /* 0x000e660008000800 */
[----:B------:R-:W-:Y:S01]  /*5460*/  IMAD.U32 R2, RZ, RZ, UR6 ;  /* 0x00000006ff027e24 */ /* 0x000fe2000f8e00ff */
[----:B------:R-:W-:Y:S05]  /*5470*/  MOV R3, UR7 ;  /* 0x0000000700037c02 */ /* 0x000fea0008000f00 */
[----:B-----5:R2:W5:Y:S02]  /*5480*/  @P3 LDG.E R81, desc[UR46][R2.64] ;  /* 0x0000002e02513981 */ /* 0x020564000c1e1900 */
[----:B-12---:R-:W-:Y:S02]  /*5490*/  @!P3 IMAD.U32 R81, RZ, RZ, UR4 ;  /* 0x00000004ff51be24 */ /* 0x006fe4000f8e00ff */
.L_x_85:
[----:B------:R-:W-:Y:S05]  /*54a0*/  @!P4 BRA `(.L_x_86) ;  /* 0x000000000020c947 */ /* 0x000fea0003800000 */
[----:B------:R-:W-:Y:S04]  /*54b0*/  ISETP.NE.U32.AND P3, PT, R164, RZ, PT ;  /* 0x000000ffa400720c */ /* 0x000fe80003f65070 */
[----:B------:R-:W-:Y:S11]  /*54c0*/  ISETP.NE.AND.EX P3, PT, R165, RZ, PT, P3 ;  /* 0x000000ffa500720c */ /* 0x000ff60003f65330 */
[----:B------:R-:W-:Y:S02]  /*54d0*/  @!UPT UIADD3 URZ, UPT, UPT, URZ, URZ, URZ ;  /* 0x000000fffffff290 */ /* 0x000fe4000fffe0ff */
[----:B------:R-:W1:Y:S01]  /*54e0*/  @P3 LDC.64 R2, c[0x0][0x8a8] ;  /* 0x00022a00ff023b82 */ /* 0x000e620000000a00 */
[----:B------:R-:W-:Y:S04]  /*54f0*/  @P3 IMAD R0, R166, UR36, RZ ;  /* 0x00000024a6003c24 */ /* 0x000fe8000f8e02ff */
[----:B-1----:R-:W-:Y:S05]  /*5500*/  @P3 IMAD.WIDE R2, R0, 0x4, R2 ;  /* 0x0000000400023825 */ /* 0x002fea00078e0202 */
[----:B-----5:R1:W5:Y:S02]  /*5510*/  @P3 LDG.E R78, desc[UR46][R2.64] ;  /* 0x0000002e024e3981 */ /* 0x020364000c1e1900 */
[----:B-1----:R-:W2:Y:S02]  /*5520*/  @!P3 LDC R78, c[0x0][0x8a0] ;  /* 0x00022800ff4ebb82 */ /* 0x002ea40000000800 */
.L_x_86:
[----:B-----5:R-:W-:Y:S01]  /*5530*/  FSETP.NEU.AND P4, PT, R81, RZ, PT ;  /* 0x000000ff5100720b */ /* 0x020fe20003f8d000 */
[----:B------:R-:W-:Y:S01]  /*5540*/  BSSY B1, `(.L_x_87) ;  /* 0x0000047000017945 */ /* 0x000fe20003800000 */
[----:B------:R-:W-:Y:S01]  /*5550*/  SEL R5, RZ, 0xffffffff, P2 ;  /* 0xffffffffff057807 */ /* 0x000fe20001000000 */
[----:B------:R-:W-:Y:S01]  /*5560*/  IMAD.MOV.U32 R196, RZ, RZ, 0x1 ;  /* 0x00000001ffc47424 */ /* 0x000fe200078e00ff */
[----:B------:R-:W-:Y:S01]  /*5570*/  LOP3.LUT P3, RZ, R171, 0xff, RZ, 0xc0, !PT ;  /* 0x000000ffabff7812 */ /* 0x000fe2000786c0ff */
[C---:B------:R-:W-:Y:S01]  /*5580*/  IMAD R80, R76.reuse, 0x100, R79 ;  /* 0x000001004c507824 */ /* 0x040fe200078e024f */
[----:B------:R-:W-:Y:S02]  /*5590*/  @P1 SEL R0, RZ, 0xffffffff, P4 ;  /* 0xffffffffff001807 */ /* 0x000fe40002000000 */
[----:B------:R-:W-:Y:S02]  /*55a0*/  CS2R R162, SRZ ;  /* 0x0000000000a27805 */ /* 0x000fe4000001ff00 */
[----:B------:R-:W-:Y:S02]  /*55b0*/  LEA R3, R181, UR49, 0x3 ;  /* 0x00000031b5037c11 */ /* 0x000fe4000f8e18ff */
[----:B------:R-:W-:Y:S02]  /*55c0*/  CS2R R160, SRZ ;  /* 0x0000000000a07805 */ /* 0x000fe4000001ff00 */
[----:B------:R-:W-:Y:S02]  /*55d0*/  @P0 SEL R0, R5, R0, !P3 ;  /* 0x0000000005000207 */ /* 0x000fe40005800000 */
[----:B------:R-:W-:Y:S02]  /*55e0*/  CS2R R158, SRZ ;  /* 0x00000000009e7805 */ /* 0x000fe4000001ff00 */
[----:B------:R-:W-:Y:S02]  /*55f0*/  LEA R193, R76, UR49, 0x3 ;  /* 0x000000314cc17c11 */ /* 0x000fe4000f8e18ff */
[----:B------:R-:W-:Y:S02]  /*5600*/  CS2R R156, SRZ ;  /* 0x00000000009c7805 */ /* 0x000fe4000001ff00 */
[----:B------:R-:W-:Y:S02]  /*5610*/  @P1 LOP3.LUT R0, R0, 0x1, RZ, 0xc0, !PT ;  /* 0x0000000100001812 */ /* 0x000fe400078ec0ff */
[----:B------:R-:W-:Y:S02]  /*5620*/  CS2R R154, SRZ ;  /* 0x00000000009a7805 */ /* 0x000fe4000001ff00 */
[----:B------:R-:W-:Y:S02]  /*5630*/  SHF.L.U32 R2, R183, 0x1f, RZ ;  /* 0x0000001fb7027819 */ /* 0x000fe400000006ff */
[----:B------:R-:W-:Y:S02]  /*5640*/  CS2R R152, SRZ ;  /* 0x0000000000987805 */ /* 0x000fe4000001ff00 */
[----:B------:R-:W-:Y:S02]  /*5650*/  ISETP.NE.U32.OR P6, PT, R0, 0x1, !P1 ;  /* 0x000000010000780c */ /* 0x000fe40004fc5470 */
[----:B------:R-:W-:Y:S02]  /*5660*/  CS2R R150, SRZ ;  /* 0x0000000000967805 */ /* 0x000fe4000001ff00 */
[----:B------:R-:W-:Y:S02]  /*5670*/  PLOP3.LUT P2, PT, PT, PT, UP1, 0x80, 0x8 ;  /* 0x000000000008781c */ /* 0x000fe40003f4f018 */
[----:B------:R-:W-:Y:S02]  /*5680*/  CS2R R148, SRZ ;  /* 0x0000000000947805 */ /* 0x000fe4000001ff00 */
[----:B------:R-:W-:Y:S02]  /*5690*/  SEL R0, RZ, 0xffffffff, P4 ;  /* 0xffffffffff007807 */ /* 0x000fe40002000000 */
[----:B------:R-:W-:Y:S03]  /*56a0*/  P2R R198, PR, RZ, 0x40 ;  /* 0x00000040ffc67803 */ /* 0x000fe60000000000 */
[----:B------:R-:W-:Y:S04]  /*56b0*/  @P6 SHF.L.U32 R4, R180, 0x1f, RZ ;  /* 0x0000001fb4046819 */ /* 0x000fe800000006ff */
[----:B------:R-:W-:Y:S01]  /*56c0*/  @P2 SEL R0, R5, R0, !P3 ;  /* 0x0000000005002207 */ /* 0x000fe20005800000 */
[----:B------:R-:W1:Y:S03]  /*56d0*/  @P6 SYNCS.PHASECHK.TRANS64.TRYWAIT P1, [R3+URZ+0x30], R4 ;  /* 0x00003004030065a7 */ /* 0x000e6600080211ff */
[----:B------:R-:W-:Y:S04]  /*56e0*/  LOP3.LUT R0, R0, 0x1, RZ, 0xc0, !PT ;  /* 0x0000000100007812 */ /* 0x000fe800078ec0ff */
[----:B------:R-:W-:Y:S04]  /*56f0*/  ISETP.NE.U32.AND P5, PT, R0, 0x1, PT ;  /* 0x000000010000780c */ /* 0x000fe80003fa5070 */
[----:B------:R-:W-:Y:S01]  /*5700*/  P2R R197, PR, RZ, 0x20 ;  /* 0x00000020ffc57803 */ /* 0x000fe20000000000 */
[----:B------:R3:W4:Y:S01]  /*5710*/  SYNCS.PHASECHK.TRANS64.TRYWAIT P0, [R193+URZ+0xa0], R2 ;  /* 0x0000a002c10075a7 */ /* 0x00072200080011ff */
[----:B-1----:R-:W-:Y:S01]  /*5720*/  @P6 SEL R196, RZ, 0x1, !P1 ;  /* 0x00000001ffc46807 */ /* 0x002fe20004800000 */
[----:B---3--:R-:W-:Y:S06]  /*5730*/  @!P6 BRA `(.L_x_88) ;  /* 0x00000000009ce947 */ /* 0x008fec0003800000 */
[----:B------:R-:W-:Y:S01]  /*5740*/  @P5 IMAD R6, R181, 0x2000, R186 ;  /* 0x00002000b5065824 */ /* 0x000fe200078e02ba */
[----:B------:R-:W-:Y:S01]  /*5750*/  ISETP.NE.AND P1, PT, R196, RZ, PT ;  /* 0x000000ffc400720c */ /* 0x000fe20003f25270 */
[----:B------:R-:W-:Y:S01]  /*5760*/  BSSY B0, `(.L_x_89) ;  /* 0x0000010000007945 */ /* 0x000fe20003800000 */
[----:B------:R-:W-:Y:S01]  /*5770*/  CS2R R150, SRZ ;  /* 0x0000000000967805 */ /* 0x000fe2000001ff00 */
[--C-:B------:R-:W-:Y:S01]  /*5780*/  @P5 IMAD R7, R187, -0x10, R6.reuse ;  /* 0xfffffff0bb075824 */ /* 0x100fe200078e0206 */
[----:B------:R-:W-:Y:S01]  /*5790*/  CS2R R148, SRZ ;  /* 0x0000000000947805 */ /* 0x000fe2000001ff00 */
[----:B------:R-:W-:Y:S01]  /*57a0*/  @P5 IMAD R5, R185, -0x10, R6 ;  /* 0xfffffff0b9055824 */ /* 0x000fe200078e0206 */
[----:B------:R-:W-:Y:S01]  /*57b0*/  CS2R R158, SRZ ;  /* 0x00000000009e7805 */ /* 0x000fe2000001ff00 */
[----:B------:R-:W-:Y:S01]  /*57c0*/  @P5 IMAD R4, R184, 0x10, R7 ;  /* 0x00000010b8045824 */ /* 0x000fe200078e0207 */
[----:B------:R-:W-:Y:S02]  /*57d0*/  CS2R R156, SRZ ;  /* 0x00000000009c7805 */ /* 0x000fe4000001ff00 */
[----:B------:R-:W-:Y:S02]  /*57e0*/  CS2R R154, SRZ ;  /* 0x00000000009a7805 */ /* 0x000fe4000001ff00 */
[----:B------:R-:W-:Y:S02]  /*57f0*/  CS2R R152, SRZ ;  /* 0x0000000000987805 */ /* 0x000fe4000001ff00 */
[----:B------:R-:W-:Y:S02]  /*5800*/  CS2R R162, SRZ ;  /* 0x0000000000a27805 */ /* 0x000fe4000001ff00 */
[----:B------:R-:W-:Y:S01]  /*5810*/  CS2R R160, SRZ ;  /* 0x0000000000a07805 */ /* 0x000fe2000001ff00 */
[----:B------:R-:W-:Y:S06]  /*5820*/  @P1 BRA `(.L_x_90) ;  /* 0x00000000000c1947 */ /* 0x000fec0003800000 */
[----:B------:R-:W-:Y:S04]  /*5830*/  SHF.L.U32 R0, R180, 0x1f, RZ ;  /* 0x0000001fb4007819 */ /* 0x000fe800000006ff */
[----:B------:R-:W1:Y:S02]  /*5840*/  SYNCS.PHASECHK.TRANS64.TRYWAIT P1, [R3+URZ+0x30], R0 ;  /* 0x00003000030075a7 */ /* 0x000e6400080211ff */
[----:B-1----:R-:W-:Y:S05]  /*5850*/  @!P1 BRA `(.L_x_91) ;  /* 0x00000060001c9947 */ /* 0x002fea0003800000 */
.L_x_90:
[----:B------:R-:W-:Y:S05]  /*5860*/  BSYNC B0 ;  /* 0x0000000000007941 */ /* 0x000fea0003800000 */
.L_x_89:
[----:B------:R-:W-:Y:S01]  /*5870*/  ISETP.NE.AND P1, PT, R197, RZ, PT ;  /* 0x000000ffc500720c */ /* 0x000fe20003f25270 */
[----:B-1----:R-:W-:Y:S02]  /*5880*/  VIADD R3, R3, 0x50 ;  /* 0x0000005003037836 */ /* 0x002fe40000000000 */
[----:B------:R-:W-:Y:S02]  /*5890*/  IMAD.U32 R0, RZ, RZ, UR37 ;  /* 0x00000025ff007e24 */ /* 0x000fe4000f8e00ff */
[----:B------:R-:W-:Y:S03]  /*58a0*/  VIADD R181, R181, 0x1 ;  /* 0x00000001b5b57836 */ /* 0x000fe60000000000 */
[----:B------:R-:W-:Y:S05]  /*58b0*/  PRMT R0, R0, 0x654, R3 ;  /* 0x0000065400007816 */ /* 0x000fea0000000003 */
[----:B------:R1:W3:Y:S04]  /*58c0*/  @P1 LDS.128 R148, [R6] ;  /* 0x0000000006941984 */ /* 0x0002e80000000c00 */
[----:B------:R1:W1:Y:S04]  /*58d0*/  @P1 LDS.128 R156, [R5+0x20] ;  /* 0x00002000059c1984 */ /* 0x0002680000000c00 */
[----:B------:R1:W1:Y:S04]  /*58e0*/  @P1 LDS.128 R152, [R7+0x10] ;  /* 0x0000100007981984 */ /* 0x0002680000000c00 */
[----:B------:R1:W1:Y:S01]  /*58f0*/  @P1 LDS.128 R160, [R4+0x10] ;  /* 0x0000100004a01984 */ /* 0x0002620000000c00 */
[C---:B------:R-:W-:Y:S01]  /*5900*/  ISETP.NE.AND P1, PT, R181.reuse, 0x4, PT ;  /* 0x00000004b500780c */ /* 0x040fe20003f25270 */
[----:B------:R-:W-:Y:S01]  /*5910*/  @!PT LDS RZ, [RZ] ;  /* 0x00000000fffff984 */ /* 0x000fe20000000800 */
[----:B------:R-:W-:Y:S01]  /*5920*/  @!PT LDS RZ, [RZ] ;  /* 0x00000000fffff984 */ /* 0x000fe20000000800 */
[----:B------:R-:W-:Y:S01]  /*5930*/  @!PT LDS RZ, [RZ] ;  /* 0x00000000fffff984 */ /* 0x000fe20000000800 */
[----:B------:R-:W-:Y:S01]  /*5940*/  @!PT LDS RZ, [RZ] ;  /* 0x00000000fffff984 */ /* 0x000fe20000000800 */
[----:B------:R5:W-:Y:S06]  /*5950*/  MEMBAR.ALL.CTA ;  /* 0x0000000000007992 */ /* 0x000bec0000008000 */
[----:B-----5:R-:W5:Y:S01]  /*5960*/  FENCE.VIEW.ASYNC.S ;  /* 0x00000000000073c6 */ /* 0x020f620000000000 */
[----:B------:R-:W-:Y:S02]  /*5970*/  SEL R3, RZ, 0x1, P1 ;  /* 0x00000001ff037807 */ /* 0x000fe40000800000 */
[----:B------:R-:W-:Y:S02]  /*5980*/  SEL R181, R181, RZ, P1 ;  /* 0x000000ffb5b57207 */ /* 0x000fe40000800000 */
[----:B------:R-:W-:Y:S01]  /*5990*/  LOP3.LUT R180, R180, R3, RZ, 0x3c, !PT ;  /* 0x00000003b4b47212 */ /* 0x000fe200078e3cff */
[----:B-----5:R1:W-:Y:S06]  /*59a0*/  SYNCS.ARRIVE.TRANS64.RED.A1T0 RZ, [R0+URZ], RZ ;  /* 0x000000ff00ff79a7 */ /* 0x0203ec00081004ff */
.L_x_88:
[----:B------:R-:W-:Y:S05]  /*59b0*/  BSYNC B1 ;  /* 0x0000000000017941 */ /* 0x000fea0003800000 */
.L_x_87:
[----:B-1----:R-:W-:Y:S04]  /*59c0*/  SHF.R.U32.HI R0, RZ, 0x15, R80 ;  /* 0x00000015ff007819 */ /* 0x002fe80000011650 */
[----:B------:R-:W-:Y:S01]  /*59d0*/  LOP3.LUT P1, RZ, R0, 0x3, R173, 0x48, !PT ;  /* 0x0000000300ff7812 */ /* 0x000fe200078248ad */
[----:B------:R-:W-:Y:S01]  /*59e0*/  @!UPT UIADD3 URZ, UPT, UPT, URZ, URZ, URZ ;  /* 0x000000fffffff290 */ /* 0x000fe2000fffe0ff */
[----:B----4-:R-:W-:Y:S11]  /*59f0*/  @P0 BRA `(.L_x_92) ;  /* 0x0000000000080947 */ /* 0x010ff60003800000 */
[----:B------:R-:W1:Y:S02]  /*5a00*/  SYNCS.PHASECHK.TRANS64.TRYWAIT P0, [R193+URZ+0xa0], R2 ;  /* 0x0000a002c10075a7 */ /* 0x000e6400080011ff */
[----:B-1----:R-:W-:Y:S05]  /*5a10*/  @!P0 BRA `(.L_x_93) ;  /* 0x0000005c00c08947 */ /* 0x002fea0003800000 */
.L_x_92:
[----:B------:R-:W-:Y:S04]  /*5a20*/  BSSY.RECONVERGENT B6, `(.L_x_94) ;  /* 0x0000012000067945 */ /* 0x000fe80003800200 */
[----:B------:R-:W-:Y:S05]  /*5a30*/  @!P1 BRA `(.L_x_95) ;  /* 0x0000000000409947 */ /* 0x000fea0003800000 */
[----:B------:R-:W4:Y:S01]  /*5a40*/  LDCU.64 UR8, c[0x4][0x78] ;  /* 0x01000f00ff0877ac */ /* 0x000f220008000a00 */
[----:B------:R-:W-:Y:S01]  /*5a50*/  MOV R3, 0x0 ;  /* 0x0000000000037802 */ /* 0x000fe20000000f00 */
[----:B------:R-:W-:Y:S02]  /*5a60*/  HFMA2 R12, -RZ, RZ, 0, 5.9604644775390625e-08 ;  /* 0x00000001ff0c7431 */ /* 0x000fe400000001ff */
[----:B------:R-:W-:Y:S02]  /*5a70*/  IMAD.MOV.U32 R8, RZ, RZ, 0x192 ;  /* 0x00000192ff087424 */ /* 0x000fe400078e00ff */
[----:B------:R-:W-:Y:S01]  /*5a80*/  IMAD.MOV.U32 R13, RZ, RZ, RZ ;  /* 0x000000ffff0d7224 */ /* 0x000fe200078e00ff */
[----:B------:R-:W5:Y:S01]  /*5a90*/  LDCU.64 UR6, c[0x4][0x80] ;  /* 0x01001000ff0677ac */ /* 0x000f620008000a00 */
[----:B-1----:R-:W1:Y:S01]  /*5aa0*/  LDC.64 R2, c[0x4][R3] ;  /* 0x0100000003027b82 */ /* 0x002e620000000a00 */
[----:B------:R-:W2:Y:S01]  /*5ab0*/  LDCU.64 UR4, c[0x4][0x18] ;  /* 0x01000300ff0477ac */ /* 0x000ea20008000a00 */
[----:B----4-:R-:W-:Y:S01]  /*5ac0*/  MOV R5, UR9 ;  /* 0x0000000900057c02 */ /* 0x010fe20008000f00 */
[----:B------:R-:W-:Y:S01]  /*5ad0*/  IMAD.U32 R4, RZ, RZ, UR8 ;  /* 0x00000008ff047e24 */ /* 0x000fe2000f8e00ff */
[----:B-----5:R-:W-:Y:S01]  /*5ae0*/  MOV R7, UR7 ;  /* 0x0000000700077c02 */ /* 0x020fe20008000f00 */
[----:B------:R-:W-:Y:S01]  /*5af0*/  IMAD.U32 R6, RZ, RZ, UR6 ;  /* 0x00000006ff067e24 */ /* 0x000fe2000f8e00ff */
[----:B--2---:R-:W-:Y:S01]  /*5b00*/  MOV R11, UR5 ;  /* 0x00000005000b7c02 */ /* 0x004fe20008000f00 */
[----:B------:R-:W-:Y:S02]  /*5b10*/  IMAD.U32 R10, RZ, RZ, UR4 ;  /* 0x00000004ff0a7e24 */ /* 0x000fe4000f8e00ff */
[----:B------:R-:W-:Y:S07]  /*5b20*/  LEPC R20, `(.L_x_95) ;  /* 0x000000001014794e */ /* 0x000fee0000000000 */
[----:B-1-3--:R-:W-:Y:S05]  /*5b30*/  CALL.ABS.NOINC R2 ;  /* 0x0000000002007343 */ /* 0x00afea0003c00000 */
.L_x_95:
[----:B------:R-:W-:Y:S05]  /*5b40*/  BSYNC.RECONVERGENT B6 ;  /* 0x0000000000067941 */ /* 0x000fea0003800200 */
.L_x_94:
[-C--:B---3--:R-:W-:Y:S01]  /*5b50*/  F2FP.F16.E5M2.UNPACK_B R83, R148.reuse ;  /* 0x00000094ff53723e */ /* 0x088fe200020004ff */
[----:B------:R-:W-:Y:S05]  /*5b60*/  WARPSYNC.ALL ;  /* 0x0000000000007948 */ /* 0x000fea0003800000 */
[----:B------:R-:W-:Y:S01]  /*5b70*/  R2UR UR4, R80 ;  /* 0x00000000500472ca */ /* 0x000fe200000e0000 */
[--C-:B------:R-:W-:Y:S01]  /*5b80*/  HADD2.F32 R82, -RZ, R83.reuse.H0_H0 ;  /* 0x20000053ff527230 */ /* 0x100fe20000004100 */
[----:B------:R-:W-:Y:S01]  /*5b90*/  F2FP.F16.E5M2.UNPACK_B R85, R148.H1 ;  /* 0x00000094ff55723e */ /* 0x000fe200030004ff */
[----:B------:R-:W-:Y:S01]  /*5ba0*/  HADD2.F32 R83, -RZ, R83.H1_H1 ;  /* 0x30000053ff537230 */ /* 0x000fe20000004100 */
[-C--:B------:R-:W-:Y:S01]  /*5bb0*/  F2FP.F16.E5M2.UNPACK_B R87, R149.reuse ;  /* 0x00000095ff57723e */ /* 0x080fe200020004ff */
[----:B------:R-:W-:Y:S01]  /*5bc0*/  BSSY.RECONVERGENT B0, `(.L_x_96) ;  /* 0x000011d000007945 */ /* 0x000fe20003800200 */
[----:B------:R-:W-:Y:S01]  /*5bd0*/  F2FP.F16.E5M2.UNPACK_B R89, R149.H1 ;  /* 0x00000095ff59723e */ /* 0x000fe200030004ff */
[----:B------:R-:W-:Y:S01]  /*5be0*/  HADD2.F32 R84, -RZ, R85.H0_H0 ;  /* 0x20000055ff547230 */ /* 0x000fe20000004100 */
[-C--:B------:R-:W-:Y:S01]  /*5bf0*/  F2FP.F16.E5M2.UNPACK_B R91, R150.reuse ;  /* 0x00000096ff5b723e */ /* 0x080fe200020004ff */
[----:B------:R-:W-:Y:S01]  /*5c00*/  HADD2.F32 R88, -RZ, R87.H1_H1 ;  /* 0x30000057ff587230 */ /* 0x000fe20000004100 */
[----:B------:R-:W-:Y:S01]  /*5c10*/  F2FP.F16.E5M2.UNPACK_B R93, R150.H1 ;  /* 0x00000096ff5d723e */ /* 0x000fe200030004ff */
[----:B------:R-:W-:Y:S01]  /*5c20*/  HADD2.F32 R86, -RZ, R85.H1_H1 ;  /* 0x30000055ff567230 */ /* 0x000fe20000004100 */
[-C--:B------:R-:W-:Y:S01]  /*5c30*/  F2FP.F16.E5M2.UNPACK_B R95, R151.reuse ;  /* 0x00000097ff5f723e */ /* 0x080fe200020004ff */
[----:B------:R-:W2:Y:S01]  /*5c40*/  LDTM.x64 R4, tmem[UR4] ;  /* 0x00000004000479ee */ /* 0x000ea20008340000 */
[----:B------:R-:W-:Y:S01]  /*5c50*/  F2FP.F16.E5M2.UNPACK_B R97, R151.H1 ;  /* 0x00000097ff61723e */ /* 0x000fe200030004ff */
[----:B------:R-:W-:Y:S01]  /*5c60*/  HADD2.F32 R85, -RZ, R87.H0_H0 ;  /* 0x20000057ff557230 */ /* 0x000fe20000004100 */
[-C--:B------:R-:W-:Y:S01]  /*5c70*/  F2FP.F16.E5M2.UNPACK_B R99, R152.reuse ;  /* 0x00000098ff63723e */ /* 0x080fe200020004ff */
[----:B------:R-:W-:Y:S01]  /*5c80*/  HADD2.F32 R87, -RZ, R89.H0_H0 ;  /* 0x20000059ff577230 */ /* 0x000fe20000004100 */
[----:B------:R-:W-:Y:S01]  /*5c90*/  F2FP.F16.E5M2.UNPACK_B R101, R152.H1 ;  /* 0x00000098ff65723e */ /* 0x000fe200030004ff */
[----:B------:R-:W-:Y:S01]  /*5ca0*/  HADD2.F32 R92, -RZ, R91.H1_H1 ;  /* 0x3000005bff5c7230 */ /* 0x000fe20000004100 */
[----:B------:R-:W-:Y:S01]  /*5cb0*/  SHF.L.U32 R199, R176, 0x4, RZ ;  /* 0x00000004b0c77819 */ /* 0x000fe200000006ff */
[----:B------:R-:W-:Y:S01]  /*5cc0*/  HADD2.F32 R96, -RZ, R95.H1_H1 ;  /* 0x3000005fff607230 */ /* 0x000fe20000004100 */
[----:B------:R-:W-:Y:S01]  /*5cd0*/  SHF.L.U32 R207, R175, 0x4, RZ ;  /* 0x00000004afcf7819 */ /* 0x000fe200000006ff */
[----:B------:R-:W-:Y:S01]  /*5ce0*/  HADD2.F32 R100, -RZ, R99.H1_H1 ;  /* 0x30000063ff647230 */ /* 0x000fe20000004100 */
[----:B------:R-:W-:Y:S01]  /*5cf0*/  IADD3 R192, PT, PT, R186, R199, RZ ;  /* 0x000000c7bac07210 */ /* 0x000fe20007ffe0ff */
[----:B------:R-:W-:Y:S01]  /*5d00*/  HADD2.F32 R90, -RZ, R89.H1_H1 ;  /* 0x30000059ff5a7230 */ /* 0x000fe20000004100 */
[----:B------:R-:W-:Y:S01]  /*5d10*/  SHF.L.U32 R205, R184, 0x4, RZ ;  /* 0x00000004b8cd7819 */ /* 0x000fe200000006ff */
[----:B------:R-:W-:Y:S01]  /*5d20*/  HADD2.F32 R89, -RZ, R91.H0_H0 ;  /* 0x2000005bff597230 */ /* 0x000fe20000004100 */
[-C--:B------:R-:W-:Y:S01]  /*5d30*/  F2FP.F16.E5M2.UNPACK_B R103, R153.reuse ;  /* 0x00000099ff67723e */ /* 0x080fe200020004ff */
[--C-:B------:R-:W-:Y:S01]  /*5d40*/  HADD2.F32 R91, -RZ, R93.reuse.H0_H0 ;  /* 0x2000005dff5b7230 */ /* 0x100fe20000004100 */
[----:B------:R-:W-:Y:S01]  /*5d50*/  IADD3 R194, PT, PT, R205, R192, RZ ;  /* 0x000000c0cdc27210 */ /* 0x000fe20007ffe0ff */
[----:B------:R-:W-:Y:S01]  /*5d60*/  HADD2.F32 R94, -RZ, R93.H1_H1 ;  /* 0x3000005dff5e7230 */ /* 0x000fe20000004100 */
[----:B------:R-:W-:Y:S01]  /*5d70*/  F2FP.F16.E5M2.UNPACK_B R105, R153.H1 ;  /* 0x00000099ff69723e */ /* 0x000fe200030004ff */
[----:B------:R-:W-:Y:S01]  /*5d80*/  HADD2.F32 R93, -RZ, R95.H0_H0 ;  /* 0x2000005fff5d7230 */ /* 0x000fe20000004100 */
[-C--:B------:R-:W-:Y:S01]  /*5d90*/  F2FP.F16.E5M2.UNPACK_B R107, R154.reuse ;  /* 0x0000009aff6b723e */ /* 0x080fe200020004ff */
[----:B------:R-:W-:Y:S01]  /*5da0*/  HADD2.F32 R104, -RZ, R103.H1_H1 ;  /* 0x30000067ff687230 */ /* 0x000fe20000004100 */
[----:B------:R-:W-:Y:S01]  /*5db0*/  F2FP.F16.E5M2.UNPACK_B R109, R154.H1 ;  /* 0x0000009aff6d723e */ /* 0x000fe200030004ff */
[C---:B--2---:R-:W-:Y:S01]  /*5dc0*/  FMUL R0, R78.reuse, R4 ;  /* 0x000000044e007220 */ /* 0x044fe20000400000 */
[C---:B-1----:R-:W-:Y:S01]  /*5dd0*/  FMUL R2, R78.reuse, R5 ;  /* 0x000000054e027220 */ /* 0x042fe20000400000 */
[C---:B------:R-:W-:Y:S01]  /*5de0*/  FMUL R4, R78.reuse, R8 ;  /* 0x000000084e047220 */ /* 0x040fe20000400000 */
[C---:B------:R-:W-:Y:S01]  /*5df0*/  FMUL R5, R78.reuse, R9 ;  /* 0x000000094e057220 */ /* 0x040fe20000400000 */
[C---:B------:R-:W-:Y:S01]  /*5e00*/  FFMA R0, R81.reuse, R82, R0 ;  /* 0x0000005251007223 */ /* 0x040fe20000000000 */
[C---:B------:R-:W-:Y:S01]  /*5e10*/  FFMA R2, R81.reuse, R83, R2 ;  /* 0x0000005351027223 */ /* 0x040fe20000000002 */
[C---:B------:R-:W-:Y:S01]  /*5e20*/  FMUL R8, R78.reuse, R12 ;  /* 0x0000000c4e087220 */ /* 0x040fe20000400000 */
[C---:B------:R-:W-:Y:S01]  /*5e30*/  FMUL R9, R78.reuse, R13 ;  /* 0x0000000d4e097220 */ /* 0x040fe20000400000 */
[C---:B------:R-:W-:Y:S01]  /*5e40*/  FMUL R12, R78.reuse, R16 ;  /* 0x000000104e0c7220 */ /* 0x040fe20000400000 */
[C---:B------:R-:W-:Y:S01]  /*5e50*/  FMUL R13, R78.reuse, R17 ;  /* 0x000000114e0d7220 */ /* 0x040fe20000400000 */
[C---:B------:R-:W-:Y:S01]  /*5e60*/  FMUL R16, R78.reuse, R20 ;  /* 0x000000144e107220 */ /* 0x040fe20000400000 */
[C---:B------:R-:W-:Y:S01]  /*5e70*/  FMUL R17, R78.reuse, R21 ;  /* 0x000000154e117220 */ /* 0x040fe20000400000 */
[C---:B------:R-:W-:Y:S01]  /*5e80*/  FMUL R20, R78.reuse, R24 ;  /* 0x000000184e147220 */ /* 0x040fe20000400000 */
[C---:B------:R-:W-:Y:S01]  /*5e90*/  FMUL R21, R78.reuse, R25 ;  /* 0x000000194e157220 */ /* 0x040fe20000400000 */
[----:B------:R-:W-:Y:S02]  /*5ea0*/  HADD2.F32 R108, -RZ, R107.H1_H1 ;  /* 0x3000006bff6c7230 */ /* 0x000fe40000004100 */
[C---:B------:R-:W-:Y:S01]  /*5eb0*/  FMUL R24, R78.reuse, R28 ;  /* 0x0000001c4e187220 */ /* 0x040fe20000400000 */
[C---:B------:R-:W-:Y:S01]  /*5ec0*/  FMUL R25, R78.reuse, R29 ;  /* 0x0000001d4e197220 */ /* 0x040fe20000400000 */
[C---:B------:R-:W-:Y:S01]  /*5ed0*/  FMUL R28, R78.reuse, R32 ;  /* 0x000000204e1c7220 */ /* 0x040fe20000400000 */
[C---:B------:R-:W-:Y:S01]  /*5ee0*/  FMUL R29, R78.reuse, R33 ;  /* 0x000000214e1d7220 */ /* 0x040fe20000400000 */
[C---:B------:R-:W-:Y:S01]  /*5ef0*/  FMUL R32, R78.reuse, R36 ;  /* 0x000000244e207220 */ /* 0x040fe20000400000 */
[----:B------:R-:W-:Y:S01]  /*5f00*/  F2FP.F16.E5M2.UNPACK_B R111, R155 ;  /* 0x0000009bff6f723e */ /* 0x000fe200020004ff */
[C---:B------:R-:W-:Y:S01]  /*5f10*/  FMUL R33, R78.reuse, R37 ;  /* 0x000000254e217220 */ /* 0x040fe20000400000 */
[C---:B------:R-:W-:Y:S01]  /*5f20*/  FMUL R36, R78.reuse, R40 ;  /* 0x000000284e247220 */ /* 0x040fe20000400000 */
[----:B------:R-:W-:Y:S01]  /*5f30*/  F2FP.F16.E5M2.UNPACK_B R113, R155.H1 ;  /* 0x0000009bff71723e */ /* 0x000fe200030004ff */
[C---:B------:R-:W-:Y:S01]  /*5f40*/  FMUL R37, R78.reuse, R41 ;  /* 0x000000294e257220 */ /* 0x040fe20000400000 */
[----:B------:R-:W-:Y:S02]  /*5f50*/  HADD2.F32 R112, -RZ, R111.H1_H1 ;  /* 0x3000006fff707230 */ /* 0x000fe40000004100 */
        /* <DEDUP_REMOVED lines=26> */
[C---:B------:R-:W-:Y:S01]  /*6100*/  FFMA R3, R81.reuse, R84, R3 ;  /* 0x0000005451037223 */ /* 0x040fe20000000003 */
[C---:B------:R-:W-:Y:S01]  /*6110*/  FFMA R7, R81.reuse, R86, R7 ;  /* 0x0000005651077223 */ /* 0x040fe20000000007 */
[----:B------:R-:W-:Y:S01]  /*6120*/  F2FP.F16.E5M2.UNPACK_B R131, R160 ;  /* 0x000000a0ff83723e */ /* 0x000fe200020004ff */
[C---:B------:R-:W-:Y:S01]  /*6130*/  FFMA R4, R81.reuse, R85, R4 ;  /* 0x0000005551047223 */ /* 0x040fe20000000004 */
[C---:B------:R-:W-:Y:S01]  /*6140*/  FFMA R5, R81.reuse, R88, R5 ;  /* 0x0000005851057223 */ /* 0x040fe20000000005 */
[----:B------:R-:W-:Y:S01]  /*6150*/  F2FP.F16.E5M2.UNPACK_B R133, R160.H1 ;  /* 0x000000a0ff85723e */ /* 0x000fe200030004ff */
[----:B------:R-:W-:Y:S01]  /*6160*/  FFMA R6, R81, R87, R6 ;  /* 0x0000005751067223 */ /* 0x000fe20000000006 */
[----:B------:R-:W-:Y:S01]  /*6170*/  F2FP.SATFINITE.E5M2.F32.PACK_AB_MERGE_C R195, R7, R3, RZ ;  /* 0x0000000307c3723e */ /* 0x000fe200048060ff */
[----:B------:R-:W-:Y:S02]  /*6180*/  HADD2.F32 R128, -RZ, R127.H1_H1 ;  /* 0x3000007fff807230 */ /* 0x000fe40000004100 */
[----:B------:R-:W-:Y:S01]  /*6190*/  FMUL R11, R78, R11 ;  /* 0x0000000b4e0b7220 */ /* 0x000fe20000400000 */
[----:B------:R-:W-:Y:S01]  /*61a0*/  HADD2.F32 R132, -RZ, R131.H1_H1 ;  /* 0x30000083ff847230 */ /* 0x000fe20000004100 */
[----:B------:R-:W-:Y:S01]  /*61b0*/  F2FP.SATFINITE.E5M2.F32.PACK_AB_MERGE_C R200, R2, R0, R195 ;  /* 0x0000000002c8723e */ /* 0x000fe200048060c3 */
[----:B------:R-:W-:Y:S01]  /*61c0*/  FMUL R10, R78, R14 ;  /* 0x0000000e4e0a7220 */ /* 0x000fe20000400000 */
[----:B------:R-:W-:Y:S01]  /*61d0*/  IADD3 R195, PT, PT, R186, R207, RZ ;  /* 0x000000cfbac37210 */ /* 0x000fe20007ffe0ff */
[C---:B------:R-:W-:Y:S01]  /*61e0*/  FFMA R11, R81.reuse, R90, R11 ;  /* 0x0000005a510b7223 */ /* 0x040fe2000000000b */
[C---:B------:R-:W-:Y:S01]  /*61f0*/  FFMA R8, R81.reuse, R89, R8 ;  /* 0x0000005951087223 */ /* 0x040fe20000000008 */
[C---:B------:R-:W-:Y:S01]  /*6200*/  FFMA R9, R81.reuse, R92, R9 ;  /* 0x0000005c51097223 */ /* 0x040fe20000000009 */
[--C-:B------:R-:W-:Y:S02]  /*6210*/  HADD2.F32 R95, -RZ, R97.reuse.H0_H0 ;  /* 0x20000061ff5f7230 */ /* 0x100fe40000004100 */
[----:B------:R-:W-:Y:S01]  /*6220*/  FFMA R10, R81, R91, R10 ;  /* 0x0000005b510a7223 */ /* 0x000fe2000000000a */
[----:B------:R-:W-:Y:S01]  /*6230*/  F2FP.SATFINITE.E5M2.F32.PACK_AB_MERGE_C R201, R11, R6, RZ ;  /* 0x000000060bc9723e */ /* 0x000fe200048060ff */
[C---:B------:R-:W-:Y:S01]  /*6240*/  FMUL R15, R78.reuse, R15 ;  /* 0x0000000f4e0f7220 */ /* 0x040fe20000400000 */
[----:B------:R-:W-:Y:S02]  /*6250*/  HADD2.F32 R98, -RZ, R97.H1_H1 ;  /* 0x30000061ff627230 */ /* 0x000fe40000004100 */
[C---:B------:R-:W-:Y:S01]  /*6260*/  FMUL R14, R78.reuse, R18 ;  /* 0x000000124e0e7220 */ /* 0x040fe20000400000 */
[----:B------:R-:W-:Y:S01]  /*6270*/  F2FP.SATFINITE.E5M2.F32.PACK_AB_MERGE_C R201, R5, R4, R201 ;  /* 0x0000000405c9723e */ /* 0x000fe200048060c9 */
[----:B------:R-:W-:Y:S02]  /*6280*/  HADD2.F32 R97, -RZ, R99.H0_H0 ;  /* 0x20000063ff617230 */ /* 0x000fe40000004100 */
[C---:B------:R-:W-:Y:S01]  /*6290*/  FFMA R15, R81.reuse, R94, R15 ;  /* 0x0000005e510f7223 */ /* 0x040fe2000000000f */
[C---:B------:R-:W-:Y:S01]  /*62a0*/  FFMA R12, R81.reuse, R93, R12 ;  /* 0x0000005d510c7223 */ /* 0x040fe2000000000c */
[----:B------:R-:W-:Y:S01]  /*62b0*/  FFMA R13, R81, R96, R13 ;  /* 0x00000060510d7223 */ /* 0x000fe2000000000d */
[----:B------:R-:W-:Y:S01]  /*62c0*/  F2FP.F16.E5M2.UNPACK_B R135, R161 ;  /* 0x000000a1ff87723e */ /* 0x000fe200020004ff */
[--C-:B------:R-:W-:Y:S01]  /*62d0*/  HADD2.F32 R99, -RZ, R101.reuse.H0_H0 ;  /* 0x20000065ff637230 */ /* 0x100fe20000004100 */
[----:B------:R-:W-:Y:S01]  /*62e0*/  F2FP.SATFINITE.E5M2.F32.PACK_AB_MERGE_C R202, R15, R10, RZ ;  /* 0x0000000a0fca723e */ /* 0x000fe200048060ff */
[----:B------:R-:W-:Y:S01]  /*62f0*/  FFMA R14, R81, R95, R14 ;  /* 0x0000005f510e7223 */ /* 0x000fe2000000000e */
[C---:B------:R-:W-:Y:S01]  /*6300*/  FMUL R19, R78.reuse, R19 ;  /* 0x000000134e137220 */ /* 0x040fe20000400000 */
[----:B------:R-:W-:Y:S01]  /*6310*/  HADD2.F32 R102, -RZ, R101.H1_H1 ;  /* 0x30000065ff667230 */ /* 0x000fe20000004100 */
[----:B------:R-:W-:Y:S01]  /*6320*/  F2FP.SATFINITE.E5M2.F32.PACK_AB_MERGE_C R202, R9, R8, R202 ;  /* 0x0000000809ca723e */ /* 0x000fe200048060ca */
[----:B------:R-:W-:Y:S02]  /*6330*/  HADD2.F32 R101, -RZ, R103.H0_H0 ;  /* 0x20000067ff657230 */ /* 0x000fe40000004100 */
[C---:B------:R-:W-:Y:S01]  /*6340*/  FFMA R19, R81.reuse, R98, R19 ;  /* 0x0000006251137223 */ /* 0x040fe20000000013 */
[C---:B------:R-:W-:Y:S01]  /*6350*/  FFMA R16, R81.reuse, R97, R16 ;  /* 0x0000006151107223 */ /* 0x040fe20000000010 */
[----:B------:R-:W-:Y:S01]  /*6360*/  FFMA R17, R81, R100, R17 ;  /* 0x0000006451117223 */ /* 0x000fe20000000011 */
[----:B------:R-:W-:Y:S02]  /*6370*/  HADD2.F32 R136, -RZ, R135.H1_H1 ;  /* 0x30000087ff887230 */ /* 0x000fe40000004100 */
[C---:B------:R-:W-:Y:S01]  /*6380*/  FMUL R18, R78.reuse, R22 ;  /* 0x000000164e127220 */ /* 0x040fe20000400000 */
[----:B------:R-:W-:Y:S01]  /*6390*/  F2FP.F16.E5M2.UNPACK_B R137, R161.H1 ;  /* 0x000000a1ff89723e */ /* 0x000fe200030004ff */
[C---:B------:R-:W-:Y:S01]  /*63a0*/  FMUL R23, R78.reuse, R23 ;  /* 0x000000174e177220 */ /* 0x040fe20000400000 */
[--C-:B------:R-:W-:Y:S01]  /*63b0*/  HADD2.F32 R103, -RZ, R105.reuse.H0_H0 ;  /* 0x20000069ff677230 */ /* 0x100fe20000004100 */
[----:B------:R-:W-:Y:S01]  /*63c0*/  F2FP.SATFINITE.E5M2.F32.PACK_AB_MERGE_C R203, R19, R14, RZ ;  /* 0x0000000e13cb723e */ /* 0x000fe200048060ff */
[C---:B------:R-:W-:Y:S01]  /*63d0*/  FFMA R18, R81.reuse, R99, R18 ;  /* 0x0000006351127223 */ /* 0x040fe20000000012 */
[C---:B------:R-:W-:Y:S01]  /*63e0*/  FFMA R23, R81.reuse, R102, R23 ;  /* 0x0000006651177223 */ /* 0x040fe20000000017 */
[----:B------:R-:W-:Y:S01]  /*63f0*/  FFMA R20, R81, R101, R20 ;  /* 0x0000006551147223 */ /* 0x000fe20000000014 */
[----:B------:R-:W-:Y:S01]  /*6400*/  F2FP.F16.E5M2.UNPACK_B R139, R162 ;  /* 0x000000a2ff8b723e */ /* 0x000fe200020004ff */
[----:B------:R-:W-:Y:S01]  /*6410*/  HADD2.F32 R106, -RZ, R105.H1_H1 ;  /* 0x30000069ff6a7230 */ /* 0x000fe20000004100 */
[----:B------:R-:W-:Y:S01]  /*6420*/  F2FP.SATFINITE.E5M2.F32.PACK_AB_MERGE_C R203, R13, R12, R203 ;  /* 0x0000000c0dcb723e */ /* 0x000fe200048060cb */
[----:B------:R-:W-:Y:S01]  /*6430*/  FFMA R21, R81, R104, R21 ;  /* 0x0000006851157223 */ /* 0x000fe20000000015 */
[----:B------:R-:W-:Y:S01]  /*6440*/  F2FP.SATFINITE.E5M2.F32.PACK_AB_MERGE_C R208, R23, R18, RZ ;  /* 0x0000001217d0723e */ /* 0x000fe200048060ff */
[----:B------:R-:W-:Y:S02]  /*6450*/  HADD2.F32 R105, -RZ, R107.H0_H0 ;  /* 0x2000006bff697230 */ /* 0x000fe40000004100 */
[C---:B------:R-:W-:Y:S01]  /*6460*/  FMUL R22, R78.reuse, R26 ;  /* 0x0000001a4e167220 */ /* 0x040fe20000400000 */
[----:B------:R1:W-:Y:S01]  /*6470*/  STS.128 [R172+UR49+0x8200], R200 ;  /* 0x008200c8ac007988 */ /* 0x0003e20008000c31 */
[----:B------:R-:W-:Y:S01]  /*6480*/  F2FP.SATFINITE.E5M2.F32.PACK_AB_MERGE_C R208, R17, R16, R208 ;  /* 0x0000001011d0723e */ /* 0x000fe200048060d0 */
[----:B------:R-:W-:Y:S02]  /*6490*/  HADD2.F32 R140, -RZ, R139.H1_H1 ;  /* 0x3000008bff8c7230 */ /* 0x000fe40000004100 */
[C---:B------:R-:W-:Y:S01]  /*64a0*/  FFMA R22, R81.reuse, R103, R22 ;  /* 0x0000006751167223 */ /* 0x040fe20000000016 */
[C---:B------:R-:W-:Y:S01]  /*64b0*/  FMUL R27, R78.reuse, R27 ;  /* 0x0000001b4e1b7220 */ /* 0x040fe20000400000 */
[--C-:B------:R-:W-:Y:S02]  /*64c0*/  HADD2.F32 R107, -RZ, R109.reuse.H0_H0 ;  /* 0x2000006dff6b7230 */ /* 0x100fe40000004100 */
[C---:B------:R-:W-:Y:S01]  /*64d0*/  FMUL R26, R78.reuse, R30 ;  /* 0x0000001e4e1a7220 */ /* 0x040fe20000400000 */
[----:B------:R-:W-:Y:S02]  /*64e0*/  HADD2.F32 R110, -RZ, R109.H1_H1 ;  /* 0x3000006dff6e7230 */ /* 0x000fe40000004100 */
[C---:B------:R-:W-:Y:S01]  /*64f0*/  FFMA R27, R81.reuse, R106, R27 ;  /* 0x0000006a511b7223 */ /* 0x040fe2000000001b */
[C---:B------:R-:W-:Y:S01]  /*6500*/  FFMA R24, R81.reuse, R105, R24 ;  /* 0x0000006951187223 */ /* 0x040fe20000000018 */
[----:B------:R-:W-:Y:S01]  /*6510*/  FFMA R25, R81, R108, R25 ;  /* 0x0000006c51197223 */ /* 0x000fe20000000019 */
[----:B------:R-:W-:Y:S01]  /*6520*/  F2FP.F16.E5M2.UNPACK_B R141, R162.H1 ;  /* 0x000000a2ff8d723e */ /* 0x000fe200030004ff */
[----:B------:R-:W-:Y:S01]  /*6530*/  HADD2.F32 R109, -RZ, R111.H0_H0 ;  /* 0x2000006fff6d7230 */ /* 0x000fe20000004100 */
[----:B------:R-:W-:Y:S01]  /*6540*/  F2FP.SATFINITE.E5M2.F32.PACK_AB_MERGE_C R209, R27, R22, RZ ;  /* 0x000000161bd1723e */ /* 0x000fe200048060ff */
[----:B------:R-:W-:Y:S01]  /*6550*/  FFMA R26, R81, R107, R26 ;  /* 0x0000006b511a7223 */ /* 0x000fe2000000001a */
[C---:B------:R-:W-:Y:S01]  /*6560*/  FMUL R31, R78.reuse, R31 ;  /* 0x0000001f4e1f7220 */ /* 0x040fe20000400000 */
[--C-:B------:R-:W-:Y:S01]  /*6570*/  HADD2.F32 R111, -RZ, R113.reuse.H0_H0 ;  /* 0x20000071ff6f7230 */ /* 0x100fe20000004100 */
[----:B------:R-:W-:Y:S01]  /*6580*/  F2FP.SATFINITE.E5M2.F32.PACK_AB_MERGE_C R209, R21, R20, R209 ;  /* 0x0000001415d1723e */ /* 0x000fe200048060d1 */
[----:B------:R-:W-:Y:S02]  /*6590*/  HADD2.F32 R114, -RZ, R113.H1_H1 ;  /* 0x30000071ff727230 */ /* 0x000fe40000004100 */
[C---:B------:R-:W-:Y:S01]  /*65a0*/  FFMA R31, R81.reuse, R110, R31 ;  /* 0x0000006e511f7223 */ /* 0x040fe2000000001f */
[C---:B------:R-:W-:Y:S01]  /*65b0*/  FFMA R28, R81.reuse, R109, R28 ;  /* 0x0000006d511c7223 */ /* 0x040fe2000000001c */
[----:B------:R-:W-:Y:S01]  /*65c0*/  FFMA R29, R81, R112, R29 ;  /* 0x00000070511d7223 */ /* 0x000fe2000000001d */
[----:B------:R-:W-:Y:S02]  /*65d0*/  HADD2.F32 R113, -RZ, R115.H0_H0 ;  /* 0x20000073ff717230 */ /* 0x000fe40000004100 */
[C---:B------:R-:W-:Y:S01]  /*65e0*/  FMUL R30, R78.reuse, R34 ;  /* 0x000000224e1e7220 */ /* 0x040fe20000400000 */
[----:B------:R-:W-:Y:S01]  /*65f0*/  F2FP.F16.E5M2.UNPACK_B R143, R163 ;  /* 0x000000a3ff8f723e */ /* 0x000fe200020004ff */
[C---:B------:R-:W-:Y:S01]  /*6600*/  FMUL R35, R78.reuse, R35 ;  /* 0x000000234e237220 */ /* 0x040fe20000400000 */
[----:B------:R-:W-:Y:S01]  /*6610*/  HADD2.F32 R115, -RZ, R117.H0_H0 ;  /* 0x20000075ff737230 */ /* 0x000fe20000004100 */
[----:B------:R-:W-:Y:S01]  /*6620*/  F2FP.SATFINITE.E5M2.F32.PACK_AB_MERGE_C R210, R31, R26, RZ ;  /* 0x0000001a1fd2723e */ /* 0x000fe200048060ff */
[C---:B------:R-:W-:Y:S01]  /*6630*/  FFMA R30, R81.reuse, R111, R30 ;  /* 0x0000006f511e7223 */ /* 0x040fe2000000001e */
[C---:B------:R-:W-:Y:S01]  /*6640*/  FFMA R35, R81.reuse, R114, R35 ;  /* 0x0000007251237223 */ /* 0x040fe20000000023 */
[C---:B------:R-:W-:Y:S01]  /*6650*/  FFMA R32, R81.reuse, R113, R32 ;  /* 0x0000007151207223 */ /* 0x040fe20000000020 */
[----:B------:R-:W-:Y:S01]  /*6660*/  F2FP.F16.E5M2.UNPACK_B R145, R163.H1 ;  /* 0x000000a3ff91723e */ /* 0x000fe200030004ff */
[----:B------:R-:W-:Y:S01]  /*6670*/  FFMA R33, R81, R116, R33 ;  /* 0x0000007451217223 */ /* 0x000fe20000000021 */
[----:B------:R-:W-:Y:S01]  /*6680*/  F2FP.SATFINITE.E5M2.F32.PACK_AB_MERGE_C R210, R25, R24, R210 ;  /* 0x0000001819d2723e */ /* 0x000fe200048060d2 */
[----:B------:R-:W-:Y:S01]  /*6690*/  HADD2.F32 R144, -RZ, R143.H1_H1 ;  /* 0x3000008fff907230 */ /* 0x000fe20000004100 */
[----:B------:R-:W-:Y:S01]  /*66a0*/  F2FP.SATFINITE.E5M2.F32.PACK_AB_MERGE_C R211, R35, R30, RZ ;  /* 0x0000001e23d3723e */ /* 0x000fe200048060ff */
[----:B------:R-:W-:Y:S02]  /*66b0*/  HADD2.F32 R118, -RZ, R117.H1_H1 ;  /* 0x30000075ff767230 */ /* 0x000fe40000004100 */
[C---:B------:R-:W-:Y:S01]  /*66c0*/  FMUL R34, R78.reuse, R38 ;  /* 0x000000264e227220 */ /* 0x040fe20000400000 */
[----:B------:R-:W-:Y:S01]  /*66d0*/  HADD2.F32 R117, -RZ, R119.H0_H0 ;  /* 0x20000077ff757230 */ /* 0x000fe20000004100 */
[----:B------:R-:W-:Y:S01]  /*66e0*/  F2FP.SATFINITE.E5M2.F32.PACK_AB_MERGE_C R211, R29, R28, R211 ;  /* 0x0000001c1dd3723e */ /* 0x000fe200048060d3 */
[C---:B------:R-:W-:Y:S01]  /*66f0*/  FMUL R39, R78.reuse, R39 ;  /* 0x000000274e277220 */ /* 0x040fe20000400000 */
[--C-:B------:R-:W-:Y:S02]  /*6700*/  HADD2.F32 R119, -RZ, R121.reuse.H0_H0 ;  /* 0x20000079ff777230 */ /* 0x100fe40000004100 */
[C---:B------:R-:W-:Y:S01]  /*6710*/  FFMA R34, R81.reuse, R115, R34 ;  /* 0x0000007351227223 */ /* 0x040fe20000000022 */
[----:B------:R-:W-:Y:S01]  /*6720*/  HADD2.F32 R122, -RZ, R121.H1_H1 ;  /* 0x30000079ff7a7230 */ /* 0x000fe20000004100 */
[----:B------:R1:W-:Y:S01]  /*6730*/  STS.128 [R192+0x8010], R208 ;  /* 0x008010d0c0007388 */ /* 0x0003e20000000c00 */
[----:B------:R-:W-:Y:S02]  /*6740*/  HADD2.F32 R121, -RZ, R123.H0_H0 ;  /* 0x2000007bff797230 */ /* 0x000fe40000004100 */
[C---:B------:R-:W-:Y:S01]  /*6750*/  FFMA R39, R81.reuse, R118, R39 ;  /* 0x0000007651277223 */ /* 0x040fe20000000027 */
[C---:B------:R-:W-:Y:S01]  /*6760*/  FFMA R36, R81.reuse, R117, R36 ;  /* 0x0000007551247223 */ /* 0x040fe20000000024 */
[----:B------:R-:W-:Y:S01]  /*6770*/  FFMA R37, R81, R120, R37 ;  /* 0x0000007851257223 */ /* 0x000fe20000000025 */
[C---:B------:R-:W-:Y:S01]  /*6780*/  FMUL R38, R78.reuse, R42 ;  /* 0x0000002a4e267220 */ /* 0x040fe20000400000 */
[----:B------:R-:W-:Y:S01]  /*6790*/  ISETP.NE.AND P0, PT, R189, RZ, PT ;  /* 0x000000ffbd00720c */ /* 0x000fe20003f05270 */
[C---:B------:R-:W-:Y:S01]  /*67a0*/  FMUL R43, R78.reuse, R43 ;  /* 0x0000002b4e2b7220 */ /* 0x040fe20000400000 */
[--C-:B------:R-:W-:Y:S01]  /*67b0*/  HADD2.F32 R123, -RZ, R125.reuse.H0_H0 ;  /* 0x2000007dff7b7230 */ /* 0x100fe20000004100 */
[----:B------:R-:W-:Y:S01]  /*67c0*/  F2FP.SATFINITE.E5M2.F32.PACK_AB_MERGE_C R212, R39, R34, RZ ;  /* 0x0000002227d4723e */ /* 0x000fe200048060ff */
[C---:B------:R-:W-:Y:S01]  /*67d0*/  FFMA R38, R81.reuse, R119, R38 ;  /* 0x0000007751267223 */ /* 0x040fe20000000026 */
[C---:B------:R-:W-:Y:S01]  /*67e0*/  FFMA R43, R81.reuse, R122, R43 ;  /* 0x0000007a512b7223 */ /* 0x040fe2000000002b */
[----:B------:R-:W-:Y:S01]  /*67f0*/  FFMA R40, R81, R121, R40 ;  /* 0x0000007951287223 */ /* 0x000fe20000000028 */
[----:B------:R-:W-:Y:S01]  /*6800*/  F2FP.SATFINITE.E5M2.F32.PACK_AB_MERGE_C R212, R33, R32, R212 ;  /* 0x0000002021d4723e */ /* 0x000fe200048060d4 */
[----:B------:R-:W-:Y:S01]  /*6810*/  FFMA R41, R81, R124, R41 ;  /* 0x0000007c51297223 */ /* 0x000fe20000000029 */
[----:B------:R-:W-:Y:S01]  /*6820*/  HADD2.F32 R126, -RZ, R125.H1_H1 ;  /* 0x3000007dff7e7230 */ /* 0x000fe20000004100 */
[----:B------:R-:W-:Y:S01]  /*6830*/  F2FP.SATFINITE.E5M2.F32.PACK_AB_MERGE_C R213, R43, R38, RZ ;  /* 0x000000262bd5723e */ /* 0x000fe200048060ff */
[----:B------:R-:W-:Y:S02]  /*6840*/  HADD2.F32 R125, -RZ, R127.H0_H0 ;  /* 0x2000007fff7d7230 */ /* 0x000fe40000004100 */
[C---:B------:R-:W-:Y:S01]  /*6850*/  FMUL R42, R78.reuse, R46 ;  /* 0x0000002e4e2a7220 */ /* 0x040fe20000400000 */
[----:B------:R-:W-:Y:S01]  /*6860*/  FMUL R47, R78, R47 ;  /* 0x0000002f4e2f7220 */ /* 0x000fe20000400000 */
[--C-:B------:R-:W-:Y:S01]  /*6870*/  HADD2.F32 R127, -RZ, R129.reuse.H0_H0 ;  /* 0x20000081ff7f7230 */ /* 0x100fe20000004100 */
[----:B------:R-:W-:Y:S01]  /*6880*/  F2FP.SATFINITE.E5M2.F32.PACK_AB_MERGE_C R213, R37, R36, R213 ;  /* 0x0000002425d5723e */ /* 0x000fe200048060d5 */
[C---:B------:R-:W-:Y:S01]  /*6890*/  FFMA R42, R81.reuse, R123, R42 ;  /* 0x0000007b512a7223 */ /* 0x040fe2000000002a */
[C---:B------:R-:W-:Y:S01]  /*68a0*/  FFMA R47, R81.reuse, R126, R47 ;  /* 0x0000007e512f7223 */ /* 0x040fe2000000002f */
[C---:B------:R-:W-:Y:S01]  /*68b0*/  FFMA R44, R81.reuse, R125, R44 ;  /* 0x0000007d512c7223 */ /* 0x040fe2000000002c */
[----:B------:R-:W-:Y:S01]  /*68c0*/  ISETP.NE.AND P6, PT, R198, RZ, PT ;  /* 0x000000ffc600720c */ /* 0x000fe20003fc5270 */
[----:B------:R-:W-:Y:S01]  /*68d0*/  FFMA R45, R81, R128, R45 ;  /* 0x00000080512d7223 */ /* 0x000fe2000000002d */
[----:B------:R-:W-:Y:S01]  /*68e0*/  HADD2.F32 R130, -RZ, R129.H1_H1 ;  /* 0x30000081ff827230 */ /* 0x000fe20000004100 */
[----:B------:R-:W-:Y:S01]  /*68f0*/  F2FP.SATFINITE.E5M2.F32.PACK_AB_MERGE_C R214, R47, R42, RZ ;  /* 0x0000002a2fd6723e */ /* 0x000fe200048060ff */
[----:B------:R-:W-:Y:S02]  /*6900*/  HADD2.F32 R129, -RZ, R131.H0_H0 ;  /* 0x20000083ff817230 */ /* 0x000fe40000004100 */
[C---:B------:R-:W-:Y:S01]  /*6910*/  FMUL R46, R78.reuse, R50 ;  /* 0x000000324e2e7220 */ /* 0x040fe20000400000 */
[C---:B------:R-:W-:Y:S01]  /*6920*/  FMUL R51, R78.reuse, R51 ;  /* 0x000000334e337220 */ /* 0x040fe20000400000 */
[--C-:B------:R-:W-:Y:S02]  /*6930*/  HADD2.F32 R131, -RZ, R133.reuse.H0_H0 ;  /* 0x20000085ff837230 */ /* 0x100fe40000004100 */
[C---:B------:R-:W-:Y:S01]  /*6940*/  FMUL R50, R78.reuse, R54 ;  /* 0x000000364e327220 */ /* 0x040fe20000400000 */
[C---:B------:R-:W-:Y:S01]  /*6950*/  FFMA R46, R81.reuse, R127, R46 ;  /* 0x0000007f512e7223 */ /* 0x040fe2000000002e */
[----:B------:R-:W-:Y:S02]  /*6960*/  HADD2.F32 R134, -RZ, R133.H1_H1 ;  /* 0x30000085ff867230 */ /* 0x000fe40000004100 */
[C---:B------:R-:W-:Y:S01]  /*6970*/  FFMA R51, R81.reuse, R130, R51 ;  /* 0x0000008251337223 */ /* 0x040fe20000000033 */
[----:B------:R-:W-:Y:S02]  /*6980*/  HADD2.F32 R133, -RZ, R135.H0_H0 ;  /* 0x20000087ff857230 */ /* 0x000fe40000004100 */
[C---:B------:R-:W-:Y:S01]  /*6990*/  FMUL R55, R78.reuse, R55 ;  /* 0x000000374e377220 */ /* 0x040fe20000400000 */
[C---:B------:R-:W-:Y:S01]  /*69a0*/  FFMA R48, R81.reuse, R129, R48 ;  /* 0x0000008151307223 */ /* 0x040fe20000000030 */
[C---:B------:R-:W-:Y:S01]  /*69b0*/  FFMA R49, R81.reuse, R132, R49 ;  /* 0x0000008451317223 */ /* 0x040fe20000000031 */
[--C-:B------:R-:W-:Y:S02]  /*69c0*/  HADD2.F32 R135, -RZ, R137.reuse.H0_H0 ;  /* 0x20000089ff877230 */ /* 0x100fe40000004100 */
[C---:B------:R-:W-:Y:S01]  /*69d0*/  FFMA R50, R81.reuse, R131, R50 ;  /* 0x0000008351327223 */ /* 0x040fe20000000032 */
[----:B------:R-:W-:Y:S02]  /*69e0*/  HADD2.F32 R138, -RZ, R137.H1_H1 ;  /* 0x30000089ff8a7230 */ /* 0x000fe40000004100 */
[C---:B------:R-:W-:Y:S01]  /*69f0*/  FMUL R54, R78.reuse, R58 ;  /* 0x0000003a4e367220 */ /* 0x040fe20000400000 */
[----:B------:R-:W-:Y:S02]  /*6a00*/  HADD2.F32 R137, -RZ, R139.H0_H0 ;  /* 0x2000008bff897230 */ /* 0x000fe40000004100 */
[C---:B------:R-:W-:Y:S01]  /*6a10*/  FFMA R55, R81.reuse, R134, R55 ;  /* 0x0000008651377223 */ /* 0x040fe20000000037 */
        /* <DEDUP_REMOVED lines=16> */
[----:B------:R-:W-:Y:S01]  /*6b20*/  FFMA R63, R81, R142, R63 ;  /* 0x0000008e513f7223 */ /* 0x000fe2000000003f */
[----:B------:R-:W-:Y:S01]  /*6b30*/  FMUL R67, R78, R67 ;  /* 0x000000434e437220 */ /* 0x000fe20000400000 */
[----:B------:R-:W-:Y:S01]  /*6b40*/  F2FP.SATFINITE.E5M2.F32.PACK_AB_MERGE_C R215, R51, R46, RZ ;  /* 0x0000002e33d7723e */ /* 0x000fe200048060ff */
[C---:B------:R-:W-:Y:S01]  /*6b50*/  FFMA R60, R81.reuse, R141, R60 ;  /* 0x0000008d513c7223 */ /* 0x040fe2000000003c */
[C---:B------:R-:W-:Y:S01]  /*6b60*/  FFMA R61, R81.reuse, R144, R61 ;  /* 0x00000090513d7223 */ /* 0x040fe2000000003d */
[C---:B------:R-:W-:Y:S01]  /*6b70*/  FFMA R62, R81.reuse, R143, R62 ;  /* 0x0000008f513e7223 */ /* 0x040fe2000000003e */
[----:B------:R-:W-:Y:S01]  /*6b80*/  FFMA R67, R81, R146, R67 ;  /* 0x0000009251437223 */ /* 0x000fe20000000043 */
[----:B------:R-:W-:Y:S02]  /*6b90*/  F2FP.SATFINITE.E5M2.F32.PACK_AB_MERGE_C R214, R41, R40, R214 ;  /* 0x0000002829d6723e */ /* 0x000fe400048060d6 */
[----:B------:R-:W-:Y:S02]  /*6ba0*/  F2FP.SATFINITE.E5M2.F32.PACK_AB_MERGE_C R215, R45, R44, R215 ;  /* 0x0000002c2dd7723e */ /* 0x000fe400048060d7 */
[----:B------:R-:W-:Y:S02]  /*6bb0*/  F2FP.SATFINITE.E5M2.F32.PACK_AB_MERGE_C R216, R55, R50, RZ ;  /* 0x0000003237d8723e */ /* 0x000fe400048060ff */
[----:B------:R-:W-:Y:S01]  /*6bc0*/  F2FP.SATFINITE.E5M2.F32.PACK_AB_MERGE_C R217, R59, R54, RZ ;  /* 0x000000363bd9723e */ /* 0x000fe200048060ff */
[----:B------:R1:W-:Y:S01]  /*6bd0*/  STS.128 [R195+0x8020], R212 ;  /* 0x008020d4c3007388 */ /* 0x0003e20000000c00 */
[----:B------:R-:W-:Y:S02]  /*6be0*/  F2FP.SATFINITE.E5M2.F32.PACK_AB_MERGE_C R218, R63, R58, RZ ;  /* 0x0000003a3fda723e */ /* 0x000fe400048060ff */
[----:B------:R-:W-:Y:S02]  /*6bf0*/  F2FP.SATFINITE.E5M2.F32.PACK_AB_MERGE_C R219, R67, R62, RZ ;  /* 0x0000003e43db723e */ /* 0x000fe400048060ff */
[----:B------:R-:W-:Y:S02]  /*6c00*/  F2FP.SATFINITE.E5M2.F32.PACK_AB_MERGE_C R216, R49, R48, R216 ;  /* 0x0000003031d8723e */ /* 0x000fe400048060d8 */
[----:B------:R-:W-:Y:S02]  /*6c10*/  F2FP.SATFINITE.E5M2.F32.PACK_AB_MERGE_C R217, R53, R52, R217 ;  /* 0x0000003435d9723e */ /* 0x000fe400048060d9 */
[----:B------:R-:W-:Y:S02]  /*6c20*/  F2FP.SATFINITE.E5M2.F32.PACK_AB_MERGE_C R218, R57, R56, R218 ;  /* 0x0000003839da723e */ /* 0x000fe400048060da */
[----:B------:R-:W-:Y:S02]  /*6c30*/  F2FP.SATFINITE.E5M2.F32.PACK_AB_MERGE_C R219, R61, R60, R219 ;  /* 0x0000003c3ddb723e */ /* 0x000fe400048060db */
[----:B------:R-:W-:Y:S02]  /*6c40*/  LEA R204, R181, UR49, 0x3 ;  /* 0x00000031b5cc7c11 */ /* 0x000fe4000f8e18ff */
[----:B------:R-:W-:Y:S01]  /*6c50*/  @P6 SHF.L.U32 R221, R180, 0x1f, RZ ;  /* 0x0000001fb4dd6819 */ /* 0x000fe200000006ff */
[----:B------:R1:W-:Y:S01]  /*6c60*/  STS.128 [R194+0x8010], R216 ;  /* 0x008010d8c2007388 */ /* 0x0003e20000000c00 */
[----:B------:R-:W-:Y:S01]  /*6c70*/  @!PT LDS RZ, [RZ] ;  /* 0x00000000fffff984 */ /* 0x000fe20000000800 */
[----:B------:R-:W-:Y:S01]  /*6c80*/  @!PT LDS RZ, [RZ] ;  /* 0x00000000fffff984 */ /* 0x000fe20000000800 */
[----:B------:R-:W-:Y:S01]  /*6c90*/  @!PT LDS RZ, [RZ] ;  /* 0x00000000fffff984 */ /* 0x000fe20000000800 */
[----:B------:R-:W-:Y:S01]  /*6ca0*/  @!PT LDS RZ, [RZ] ;  /* 0x00000000fffff984 */ /* 0x000fe20000000800 */
[----:B------:R2:W-:Y:S07]  /*6cb0*/  MEMBAR.ALL.CTA ;  /* 0x0000000000007992 */ /* 0x0005ee0000008000 */
[----:B--2---:R-:W2:Y:S02]  /*6cc0*/  FENCE.VIEW.ASYNC.S ;  /* 0x00000000000073c6 */ /* 0x004ea40000000000 */
[----:B--2---:R-:W-:Y:S06]  /*6cd0*/  BAR.SYNC.DEFER_BLOCKING 0x1, 0x80 ;  /* 0x0042000000007b1d */ /* 0x004fec0000010000 */
[----:B------:R-:W-:Y:S05]  /*6ce0*/  @P0 BRA `(.L_x_97) ;  /* 0x0000000000280947 */ /* 0x000fea0003800000 */
[----:B------:R-:W-:Y:S02]  /*6cf0*/  UIADD3 UR4, UPT, UPT, UR49, 0x8200, URZ ;  /* 0x0000820031047890 */ /* 0x000fe4000fffe0ff */
[----:B------:R-:W-:Y:S01]  /*6d00*/  UIADD3 UR6, UP0, UPT, UR52, 0x680, URZ ;  /* 0x0000068034067890 */ /* 0x000fe2000ff1e0ff */
[----:B------:R-:W-:Y:S03]  /*6d10*/  UMOV UR43, UR36 ;  /* 0x00000024002b7c82 */ /* 0x000fe60008000000 */
[----:B------:R-:W-:Y:S01]  /*6d20*/  MOV R188, UR4 ;  /* 0x0000000400bc7c02 */ /* 0x000fe20008000f00 */
[----:B------:R-:W-:Y:S03]  /*6d30*/  UIADD3.X UR7, UPT, UPT, URZ, UR53, URZ, UP0, !UPT ;  /* 0x00000035ff077290 */ /* 0x000fe600087fe4ff */
[----:B------:R-:W-:Y:S11]  /*6d40*/  R2UR UR40, R188 ;  /* 0x00000000bc2872ca */ /* 0x000ff600000e0000 */
[----:B------:R-:W-:Y:S02]  /*6d50*/  @!UPT UIADD3 URZ, UPT, UPT, URZ, URZ, URZ ;  /* 0x000000fffffff290 */ /* 0x000fe4000fffe0ff */
[----:B------:R2:W-:Y:S01]  /*6d60*/  UTMASTG.3D [UR40], [UR6] ;  /* 0x00000028060073b5 */ /* 0x0005e20008010000 */
[----:B------:R0:W-:Y:S01]  /*6d70*/  UTMACMDFLUSH ;  /* 0x00000000000079b7 */ /* 0x0001e20000000000 */
[----:B--2---:R-:W-:Y:S04]  /*6d80*/  DEPBAR.LE SB0, 0x1 ;  /* 0x000080400000791a */ /* 0x004fe80000000000 */
.L_x_97:
[----:B------:R-:W-:Y:S05]  /*6d90*/  BSYNC.RECONVERGENT B0 ;  /* 0x0000000000007941 */ /* 0x000fea0003800200 */
.L_x_96:
[----:B------:R-:W-:Y:S06]  /*6da0*/  BAR.SYNC.DEFER_BLOCKING 0x1, 0x80 ;  /* 0x0042000000007b1d */ /* 0x000fec0000010000 */
[----:B------:R-:W2:Y:S01]  /*6db0*/  @P6 SYNCS.PHASECHK.TRANS64.TRYWAIT P0, [R204+URZ+0x30], R221 ;  /* 0x000030ddcc0065a7 */ /* 0x000ea200080011ff */
[----:B------:R-:W-:Y:S01]  /*6dc0*/  BSSY B1, `(.L_x_98) ;  /* 0x0000023000017945 */ /* 0x000fe20003800000 */
[----:B--2---:R-:W-:Y:S03]  /*6dd0*/  @P6 SEL R196, RZ, 0x1, !P0 ;  /* 0x00000001ffc46807 */ /* 0x004fe60004000000 */
[----:B------:R-:W-:Y:S05]  /*6de0*/  @!P6 BRA `(.L_x_99) ;  /* 0x000000000080e947 */ /* 0x000fea0003800000 */
[----:B------:R-:W-:Y:S01]  /*6df0*/  ISETP.NE.AND P1, PT, R197, RZ, PT ;  /* 0x000000ffc500720c */ /* 0x000fe20003f25270 */
[----:B------:R-:W-:Y:S01]  /*6e00*/  BSSY B0, `(.L_x_100) ;  /* 0x000000a000007945 */ /* 0x000fe20003800000 */
[----:B------:R-:W-:Y:S11]  /*6e10*/  ISETP.NE.AND P0, PT, R196, RZ, PT ;  /* 0x000000ffc400720c */ /* 0x000ff60003f05270 */
[----:B------:R-:W-:Y:S04]  /*6e20*/  @P1 IMAD R0, R181, 0x2000, R186 ;  /* 0x00002000b5001824 */ /* 0x000fe800078e02ba */
[C---:B------:R-:W-:Y:S01]  /*6e30*/  @P1 IMAD.IADD R6, R0.reuse, 0x1, R199 ;  /* 0x0000000100061824 */ /* 0x040fe200078e02c7 */
[----:B------:R-:W-:Y:S03]  /*6e40*/  @P1 IADD3 R4, PT, PT, R0, R207, RZ ;  /* 0x000000cf00041210 */ /* 0x000fe60007ffe0ff */
[----:B------:R-:W-:Y:S01]  /*6e50*/  @P1 IMAD.IADD R2, R205, 0x1, R6 ;  /* 0x00000001cd021824 */ /* 0x000fe200078e0206 */
[----:B------:R-:W-:Y:S06]  /*6e60*/  @P0 BRA `(.L_x_101) ;  /* 0x00000000000c0947 */ /* 0x000fec0003800000 */
[----:B------:R-:W-:Y:S04]  /*6e70*/  SHF.L.U32 R3, R180, 0x1f, RZ ;  /* 0x0000001fb4037819 */ /* 0x000fe800000006ff */
[----:B------:R-:W2:Y:S02]  /*6e80*/  SYNCS.PHASECHK.TRANS64.TRYWAIT P0, [R204+URZ+0x30], R3 ;  /* 0x00003003cc0075a7 */ /* 0x000ea400080011ff */
[----:B--2---:R-:W-:Y:S05]  /*6e90*/  @!P0 BRA `(.L_x_102) ;  /* 0x0000004800b48947 */ /* 0x004fea0003800000 */
.L_x_101:
[----:B------:R-:W-:Y:S05]  /*6ea0*/  BSYNC B0 ;  /* 0x0000000000007941 */ /* 0x000fea0003800000 */
.L_x_100:
[----:B------:R-:W-:Y:S01]  /*6eb0*/  ISETP.NE.AND P0, PT, R197, RZ, PT ;  /* 0x000000ffc500720c */ /* 0x000fe20003f05270 */
[----:B--2---:R-:W-:Y:S02]  /*6ec0*/  VIADD R204, R204, 0x50 ;  /* 0x00000050cccc7836 */ /* 0x004fe40000000000 */
[----:B------:R-:W-:Y:S02]  /*6ed0*/  IMAD.U32 R3, RZ, RZ, UR37 ;  /* 0x00000025ff037e24 */ /* 0x000fe4000f8e00ff */
[----:B------:R-:W-:Y:S03]  /*6ee0*/  VIADD R181, R181, 0x1 ;  /* 0x00000001b5b57836 */ /* 0x000fe60000000000 */
[----:B------:R-:W-:Y:S05]  /*6ef0*/  PRMT R3, R3, 0x654, R204 ;  /* 0x0000065403037816 */ /* 0x000fea00000000cc */
[----:B------:R2:W3:Y:S04]  /*6f00*/  @P0 LDS.128 R148, [R0] ;  /* 0x0000000000940984 */ /* 0x0004e80000000c00 */
[----:B------:R2:W4:Y:S04]  /*6f10*/  @P0 LDS.128 R156, [R4+0x20] ;  /* 0x00002000049c0984 */ /* 0x0005280000000c00 */
        /* <DEDUP_REMOVED lines=9> */
[----:B------:R-:W-:Y:S01]  /*6fb0*/  SEL R181, R181, RZ, P0 ;  /* 0x000000ffb5b57207 */ /* 0x000fe20000000000 */
[----:B-----5:R5:W-:Y:S02]  /*6fc0*/  SYNCS.ARRIVE.TRANS64.RED.A1T0 RZ, [R3+URZ], RZ ;  /* 0x000000ff03ff79a7 */ /* 0x020be400081004ff */
[----:B-----5:R-:W-:Y:S04]  /*6fd0*/  SEL R3, RZ, 0x1, P0 ;  /* 0x00000001ff037807 */ /* 0x020fe80000000000 */
[----:B--234-:R-:W-:Y:S02]  /*6fe0*/  LOP3.LUT R180, R180, R3, RZ, 0x3c, !PT ;  /* 0x00000003b4b47212 */ /* 0x01cfe400078e3cff */
.L_x_99:
[----:B------:R-:W-:Y:S05]  /*6ff0*/  BSYNC B1 ;  /* 0x0000000000017941 */ /* 0x000fea0003800000 */
.L_x_98:
[----:B------:R-:W-:Y:S01]  /*7000*/  VIADD R0, R80, 0x40 ;  /* 0x0000004050007836 */ /* 0x000fe20000000000 */
[----:B------:R-:W-:Y:S04]  /*7010*/  BSSY.RECONVERGENT B6, `(.L_x_103) ;  /* 0x0000015000067945 */ /* 0x000fe80003800200 */
[----:B------:R-:W-:Y:S04]  /*7020*/  SHF.R.U32.HI R0, RZ, 0x15, R0 ;  /* 0x00000015ff007819 */ /* 0x000fe80000011600 */
[----:B------:R-:W-:Y:S11]  /*7030*/  LOP3.LUT P0, RZ, R0, 0x3, R173, 0x48, !PT ;  /* 0x0000000300ff7812 */ /* 0x000ff600078048ad */
[----:B------:R-:W-:Y:S02]  /*7040*/  @!UPT UIADD3 URZ, UPT, UPT, URZ, URZ, URZ ;  /* 0x000000fffffff290 */ /* 0x000fe4000fffe0ff */
[----:B------:R-:W-:Y:S05]  /*7050*/  @!P0 BRA `(.L_x_104) ;  /* 0x0000000000408947 */ /* 0x000fea0003800000 */
[----:B------:R-:W2:Y:S01]  /*7060*/  LDCU.64 UR8, c[0x4][0x78] ;  /* 0x01000f00ff0877ac */ /* 0x000ea20008000a00 */
[----:B------:R-:W-:Y:S01]  /*7070*/  MOV R3, 0x0 ;  /* 0x0000000000037802 */ /* 0x000fe20000000f00 */
[----:B------:R-:W-:Y:S02]  /*7080*/  HFMA2 R12, -RZ, RZ, 0, 5.9604644775390625e-08 ;  /* 0x00000001ff0c7431 */ /* 0x000fe400000001ff */
[----:B------:R-:W-:Y:S02]  /*7090*/  IMAD.MOV.U32 R8, RZ, RZ, 0x192 ;  /* 0x00000192ff087424 */ /* 0x000fe400078e00ff */
[----:B------:R-:W-:Y:S01]  /*70a0*/  IMAD.MOV.U32 R13, RZ, RZ, RZ ;  /* 0x000000ffff0d7224 */ /* 0x000fe200078e00ff */
[----:B------:R-:W3:Y:S01]  /*70b0*/  LDCU.64 UR6, c[0x4][0x80] ;  /* 0x01001000ff0677ac */ /* 0x000ee20008000a00 */
[----:B------:R-:W4:Y:S01]  /*70c0*/  LDC.64 R2, c[0x4][R3] ;  /* 0x0100000003027b82 */ /* 0x000f220000000a00 */
[----:B------:R-:W5:Y:S01]  /*70d0*/  LDCU.64 UR4, c[0x4][0x18] ;  /* 0x01000300ff0477ac */ /* 0x000f620008000a00 */
[----:B--2---:R-:W-:Y:S01]  /*70e0*/  MOV R5, UR9 ;  /* 0x0000000900057c02 */ /* 0x004fe20008000f00 */
[----:B------:R-:W-:Y:S01]  /*70f0*/  IMAD.U32 R4, RZ, RZ, UR8 ;  /* 0x00000008ff047e24 */ /* 0x000fe2000f8e00ff */
[----:B---3--:R-:W-:Y:S01]  /*7100*/  MOV R7, UR7 ;  /* 0x0000000700077c02 */ /* 0x008fe20008000f00 */
[----:B------:R-:W-:Y:S01]  /*7110*/  IMAD.U32 R6, RZ, RZ, UR6 ;  /* 0x00000006ff067e24 */ /* 0x000fe2000f8e00ff */
[----:B-----5:R-:W-:Y:S01]  /*7120*/  MOV R11, UR5 ;  /* 0x00000005000b7c02 */ /* 0x020fe20008000f00 */
[----:B------:R-:W-:Y:S02]  /*7130*/  IMAD.U32 R10, RZ, RZ, UR4 ;  /* 0x00000004ff0a7e24 */ /* 0x000fe4000f8e00ff */
[----:B------:R-:W-:Y:S07]  /*7140*/  LEPC R20, `(.L_x_104) ;  /* 0x000000001014794e */ /* 0x000fee0000000000 */
[----:B-1--4-:R-:W-:Y:S05]  /*7150*/  CALL.ABS.NOINC R2 ;  /* 0x0000000002007343 */ /* 0x012fea0003c00000 */
.L_x_104:
[----:B------:R-:W-:Y:S05]  /*7160*/  BSYNC.RECONVERGENT B6 ;  /* 0x0000000000067941 */ /* 0x000fea0003800200 */
.L_x_103:
[----:B------:R-:W-:Y:S01]  /*7170*/  F2FP.F16.E5M2.UNPACK_B R4, R149 ;  /* 0x00000095ff04723e */ /* 0x000fe200020004ff */
[----:B------:R-:W-:Y:S05]  /*7180*/  WARPSYNC.ALL ;  /* 0x0000000000007948 */ /* 0x000fea0003800000 */
[----:B------:R-:W-:Y:S01]  /*7190*/  R2UR UR4, R80 ;  /* 0x00000000500472ca */ /* 0x000fe200000e0000 */
[--C-:B------:R-:W-:Y:S01]  /*71a0*/  HADD2.F32 R88, -RZ, R4.reuse.H0_H0 ;  /* 0x20000004ff587230 */ /* 0x100fe20000004100 */
[-C--:B------:R-:W-:Y:S01]  /*71b0*/  F2FP.F16.E5M2.UNPACK_B R0, R148.reuse ;  /* 0x00000094ff00723e */ /* 0x080fe200020004ff */
[----:B------:R-:W-:Y:S01]  /*71c0*/  HADD2.F32 R83, -RZ, R4.H1_H1 ;  /* 0x30000004ff537230 */ /* 0x000fe20000004100 */
[----:B------:R-:W-:Y:S01]  /*71d0*/  F2FP.F16.E5M2.UNPACK_B R4, R151 ;  /* 0x00000097ff04723e */ /* 0x000fe200020004ff */
[----:B------:R-:W-:Y:S01]  /*71e0*/  BSSY.RECONVERGENT B0, `(.L_x_105) ;  /* 0x0000116000007945 */ /* 0x000fe20003800200 */
[----:B------:R-:W-:Y:S01]  /*71f0*/  F2FP.F16.E5M2.UNPACK_B R3, R148.H1 ;  /* 0x00000094ff03723e */ /* 0x000fe200030004ff */
[--C-:B------:R-:W-:Y:S01]  /*7200*/  HADD2.F32 R2, -RZ, R0.reuse.H0_H0 ;  /* 0x20000000ff027230 */ /* 0x100fe20000004100 */
[----:B-1----:R-:W-:Y:S01]  /*7210*/  F2FP.F16.E5M2.UNPACK_B R135, R162 ;  /* 0x000000a2ff87723e */ /* 0x002fe200020004ff */
[----:B------:R-:W-:Y:S01]  /*7220*/  HADD2.F32 R82, -RZ, R0.H1_H1 ;  /* 0x30000000ff527230 */ /* 0x000fe20000004100 */
[----:B------:R-:W-:Y:S01]  /*7230*/  F2FP.F16.E5M2.UNPACK_B R0, R149.H1 ;  /* 0x00000095ff00723e */ /* 0x000fe200030004ff */
[--C-:B------:R-:W-:Y:S01]  /*7240*/  HADD2.F32 R84, -RZ, R3.reuse.H0_H0 ;  /* 0x20000003ff547230 */ /* 0x100fe20000004100 */
[----:B------:R-:W-:Y:S01]  /*7250*/  F2FP.F16.E5M2.UNPACK_B R125, R159.H1 ;  /* 0x0000009fff7d723e */ /* 0x000fe200030004ff */
[----:B------:R-:W-:Y:S01]  /*7260*/  HADD2.F32 R86, -RZ, R3.H1_H1 ;  /* 0x30000003ff567230 */ /* 0x000fe20000004100 */
[-C--:B------:R-:W-:Y:S01]  /*7270*/  F2FP.F16.E5M2.UNPACK_B R3, R150.reuse ;  /* 0x00000096ff03723e */ /* 0x080fe200020004ff */
[--C-:B------:R-:W-:Y:S01]  /*7280*/  HADD2.F32 R90, -RZ, R0.reuse.H0_H0 ;  /* 0x20000000ff5a7230 */ /* 0x100fe20000004100 */
[----:B------:R-:W-:Y:S01]  /*7290*/  ISETP.NE.AND P0, PT, R189, RZ, PT ;  /* 0x000000ffbd00720c */ /* 0x000fe20003f05270 */
[----:B------:R-:W-:Y:S01]  /*72a0*/  HADD2.F32 R85, -RZ, R0.H1_H1 ;  /* 0x30000000ff557230 */ /* 0x000fe20000004100 */
[----:B------:R-:W-:Y:S01]  /*72b0*/  F2FP.F16.E5M2.UNPACK_B R0, R150.H1 ;  /* 0x00000096ff00723e */ /* 0x000fe200030004ff */
[--C-:B------:R-:W-:Y:S01]  /*72c0*/  HADD2.F32 R92, -RZ, R3.reuse.H0_H0 ;  /* 0x20000003ff5c7230 */ /* 0x100fe20000004100 */
[----:B------:R-:W-:Y:S01]  /*72d0*/  ISETP.NE.AND P6, PT, R198, RZ, PT ;  /* 0x000000ffc600720c */ /* 0x000fe20003fc5270 */
[----:B------:R-:W-:Y:S01]  /*72e0*/  HADD2.F32 R87, -RZ, R3.H1_H1 ;  /* 0x30000003ff577230 */ /* 0x000fe20000004100 */
[----:B------:R-:W-:Y:S01]  /*72f0*/  F2FP.F16.E5M2.UNPACK_B R3, R151.H1 ;  /* 0x00000097ff03723e */ /* 0x000fe200030004ff */
[--C-:B------:R-:W-:Y:S02]  /*7300*/  HADD2.F32 R94, -RZ, R0.reuse.H0_H0 ;  /* 0x20000000ff5e7230 */ /* 0x100fe40000004100 */
[----:B------:R-:W-:Y:S01]  /*7310*/  HADD2.F32 R89, -RZ, R0.H1_H1 ;  /* 0x30000000ff597230 */ /* 0x000fe20000004100 */
[-C--:B------:R-:W-:Y:S01]  /*7320*/  F2FP.F16.E5M2.UNPACK_B R0, R152.reuse ;  /* 0x00000098ff00723e */ /* 0x080fe200020004ff */
[--C-:B------:R-:W-:Y:S02]  /*7330*/  HADD2.F32 R96, -RZ, R4.reuse.H0_H0 ;  /* 0x20000004ff607230 */ /* 0x100fe40000004100 */
[----:B------:R-:W-:Y:S01]  /*7340*/  HADD2.F32 R91, -RZ, R4.H1_H1 ;  /* 0x30000004ff5b7230 */ /* 0x000fe20000004100 */
[-C--:B------:R-:W-:Y:S01]  /*7350*/  F2FP.F16.E5M2.UNPACK_B R4, R153.reuse ;  /* 0x00000099ff04723e */ /* 0x080fe200020004ff */
[--C-:B------:R-:W-:Y:S02]  /*7360*/  HADD2.F32 R100, -RZ, R0.reuse.H0_H0 ;  /* 0x20000000ff647230 */ /* 0x100fe40000004100 */
[----:B------:R-:W-:Y:S01]  /*7370*/  HADD2.F32 R95, -RZ, R0.H1_H1 ;  /* 0x30000000ff5f7230 */ /* 0x000fe20000004100 */
[----:B------:R-:W-:Y:S01]  /*7380*/  F2FP.F16.E5M2.UNPACK_B R0, R153.H1 ;  /* 0x00000099ff00723e */ /* 0x000fe200030004ff */
[--C-:B------:R-:W-:Y:S02]  /*7390*/  HADD2.F32 R98, -RZ, R3.reuse.H0_H0 ;  /* 0x20000003ff627230 */ /* 0x100fe40000004100 */
[----:B------:R-:W-:Y:S01]  /*73a0*/  HADD2.F32 R93, -RZ, R3.H1_H1 ;  /* 0x30000003ff5d7230 */ /* 0x000fe20000004100 */
[----:B------:R-:W-:Y:S01]  /*73b0*/  F2FP.F16.E5M2.UNPACK_B R3, R152.H1 ;  /* 0x00000098ff03723e */ /* 0x000fe200030004ff */
[--C-:B------:R-:W-:Y:S02]  /*73c0*/  HADD2.F32 R106, -RZ, R0.reuse.H0_H0 ;  /* 0x20000000ff6a7230 */ /* 0x100fe40000004100 */
[----:B------:R-:W-:Y:S01]  /*73d0*/  HADD2.F32 R101, -RZ, R0.H1_H1 ;  /* 0x30000000ff657230 */ /* 0x000fe20000004100 */
[-C--:B------:R-:W-:Y:S01]  /*73e0*/  F2FP.F16.E5M2.UNPACK_B R0, R154.reuse.H1 ;  /* 0x0000009aff00723e */ /* 0x080fe200030004ff */
[--C-:B------:R-:W-:Y:S02]  /*73f0*/  HADD2.F32 R104, -RZ, R4.reuse.H0_H0 ;  /* 0x20000004ff687230 */ /* 0x100fe40000004100 */
[----:B------:R-:W-:Y:S01]  /*7400*/  HADD2.F32 R99, -RZ, R4.H1_H1 ;  /* 0x30000004ff637230 */ /* 0x000fe20000004100 */
[----:B------:R-:W-:Y:S01]  /*7410*/  F2FP.F16.E5M2.UNPACK_B R4, R155 ;  /* 0x0000009bff04723e */ /* 0x000fe200020004ff */
[--C-:B------:R-:W-:Y:S02]  /*7420*/  HADD2.F32 R102, -RZ, R3.reuse.H0_H0 ;  /* 0x20000003ff667230 */ /* 0x100fe40000004100 */
[----:B------:R-:W-:Y:S01]  /*7430*/  HADD2.F32 R97, -RZ, R3.H1_H1 ;  /* 0x30000003ff617230 */ /* 0x000fe20000004100 */
[----:B------:R-:W-:Y:S01]  /*7440*/  F2FP.F16.E5M2.UNPACK_B R3, R154 ;  /* 0x0000009aff03723e */ /* 0x000fe200020004ff */
[--C-:B------:R-:W-:Y:S02]  /*7450*/  HADD2.F32 R110, -RZ, R0.reuse.H0_H0 ;  /* 0x20000000ff6e7230 */ /* 0x100fe40000004100 */
[----:B------:R-:W-:Y:S01]  /*7460*/  HADD2.F32 R105, -RZ, R0.H1_H1 ;  /* 0x30000000ff697230 */ /* 0x000fe20000004100 */
[-C--:B------:R-:W-:Y:S01]  /*7470*/  F2FP.F16.E5M2.UNPACK_B R0, R156.reuse ;  /* 0x0000009cff00723e */ /* 0x080fe200020004ff */
[--C-:B------:R-:W-:Y:S02]  /*7480*/  HADD2.F32 R112, -RZ, R4.reuse.H0_H0 ;  /* 0x20000004ff707230 */ /* 0x100fe40000004100 */
[----:B------:R-:W-:Y:S01]  /*7490*/  HADD2.F32 R107, -RZ, R4.H1_H1 ;  /* 0x30000004ff6b7230 */ /* 0x000fe20000004100 */
[----:B------:R-:W-:Y:S01]  /*74a0*/  F2FP.F16.E5M2.UNPACK_B R4, R157 ;  /* 0x0000009dff04723e */ /* 0x000fe200020004ff */
[--C-:B------:R-:W-:Y:S02]  /*74b0*/  HADD2.F32 R108, -RZ, R3.reuse.H0_H0 ;  /* 0x20000003ff6c7230 */ /* 0x100fe40000004100 */
[----:B------:R-:W-:Y:S01]  /*74c0*/  HADD2.F32 R103, -RZ, R3.H1_H1 ;  /* 0x30000003ff677230 */ /* 0x000fe20000004100 */
[----:B------:R-:W-:Y:S01]  /*74d0*/  F2FP.F16.E5M2.UNPACK_B R3, R155.H1 ;  /* 0x0000009bff03723e */ /* 0x000fe200030004ff */
[--C-:B------:R-:W-:Y:S02]  /*74e0*/  HADD2.F32 R116, -RZ, R0.reuse.H0_H0 ;  /* 0x20000000ff747230 */ /* 0x100fe40000004100 */
[----:B------:R-:W-:Y:S01]  /*74f0*/  HADD2.F32 R111, -RZ, R0.H1_H1 ;  /* 0x30000000ff6f7230 */ /* 0x000fe20000004100 */
[----:B------:R-:W-:Y:S01]  /*7500*/  F2FP.F16.E5M2.UNPACK_B R0, R156.H1 ;  /* 0x0000009cff00723e */ /* 0x000fe200030004ff */
[--C-:B------:R-:W-:Y:S02]  /*7510*/  HADD2.F32 R120, -RZ, R4.reuse.H0_H0 ;  /* 0x20000004ff787230 */ /* 0x100fe40000004100 */
[----:B------:R-:W-:Y:S02]  /*7520*/  HADD2.F32 R115, -RZ, R4.H1_H1 ;  /* 0x30000004ff737230 */ /* 0x000fe40000004100 */
[--C-:B------:R-:W-:Y:S01]  /*7530*/  HADD2.F32 R114, -RZ, R3.reuse.H0_H0 ;  /* 0x20000003ff727230 */ /* 0x100fe20000004100 */
[----:B------:R-:W1:Y:S01]  /*7540*/  LDTM.x64 R4, tmem[UR4+0x40] ;  /* 0x00004004000479ee */ /* 0x000e620008340000 */
[----:B------:R-:W-:Y:S01]  /*7550*/  HADD2.F32 R109, -RZ, R3.H1_H1 ;  /* 0x30000003ff6d7230 */ /* 0x000fe20000004100 */
[----:B------:R-:W-:Y:S01]  /*7560*/  F2FP.F16.E5M2.UNPACK_B R3, R157.H1 ;  /* 0x0000009dff03723e */ /* 0x000fe200030004ff */
        /* <DEDUP_REMOVED lines=14> */
[----:B------:R-:W-:Y:S01]  /*7650*/  F2FP.F16.E5M2.UNPACK_B R0, R160.H1 ;  /* 0x000000a0ff00723e */ /* 0x000fe200030004ff */
[--C-:B------:R-:W-:Y:S02]  /*7660*/  HADD2.F32 R132, -RZ, R3.reuse.H0_H0 ;  /* 0x20000003ff847230 */ /* 0x100fe40000004100 */
[C---:B-1----:R-:W-:Y:S01]  /*7670*/  FMUL R7, R78.reuse, R7 ;  /* 0x000000074e077220 */ /* 0x042fe20000400000 */
        /* <DEDUP_REMOVED lines=10> */
[C---:B------:R-:W-:Y:S01]  /*7720*/  FMUL R0, R78.reuse, R4 ;  /* 0x000000044e007220 */ /* 0x040fe20000400000 */
[--C-:B------:R-:W-:Y:S01]  /*7730*/  HADD2.F32 R140, -RZ, R135.reuse.H0_H0 ;  /* 0x20000087ff8c7230 */ /* 0x100fe20000004100 */
[----:B------:R-:W-:Y:S01]  /*7740*/  F2FP.F16.E5M2.UNPACK_B R4, R163 ;  /* 0x000000a3ff04723e */ /* 0x000fe200020004ff */
[----:B------:R-:W-:Y:S02]  /*7750*/  HADD2.F32 R135, -RZ, R135.H1_H1 ;  /* 0x30000087ff877230 */ /* 0x000fe40000004100 */
[C---:B------:R-:W-:Y:S01]  /*7760*/  FFMA R0, R81.reuse, R2, R0 ;  /* 0x0000000251007223 */ /* 0x040fe20000000000 */
[C---:B------:R-:W-:Y:S01]  /*7770*/  FMUL R2, R78.reuse, R5 ;  /* 0x000000054e027220 */ /* 0x040fe20000400000 */
[--C-:B------:R-:W-:Y:S01]  /*7780*/  HADD2.F32 R142, -RZ, R3.reuse.H0_H0 ;  /* 0x20000003ff8e7230 */ /* 0x100fe20000004100 */
[----:B------:R-:W-:Y:S01]  /*7790*/  F2FP.F16.E5M2.UNPACK_B R5, R163.H1 ;  /* 0x000000a3ff05723e */ /* 0x000fe200030004ff */
[----:B------:R-:W-:Y:S02]  /*77a0*/  HADD2.F32 R137, -RZ, R3.H1_H1 ;  /* 0x30000003ff897230 */ /* 0x000fe40000004100 */
[C---:B------:R-:W-:Y:S01]  /*77b0*/  FFMA R2, R81.reuse, R82, R2 ;  /* 0x0000005251027223 */ /* 0x040fe20000000002 */
[--C-:B------:R-:W-:Y:S02]  /*77c0*/  HADD2.F32 R82, -RZ, R4.reuse.H0_H0 ;  /* 0x20000004ff527230 */ /* 0x100fe40000004100 */
[C---:B------:R-:W-:Y:S01]  /*77d0*/  FMUL R3, R78.reuse, R6 ;  /* 0x000000064e037220 */ /* 0x040fe20000400000 */
[----:B------:R-:W-:Y:S02]  /*77e0*/  HADD2.F32 R139, -RZ, R4.H1_H1 ;  /* 0x30000004ff8b7230 */ /* 0x000fe40000004100 */
[C---:B------:R-:W-:Y:S01]  /*77f0*/  FMUL R4, R78.reuse, R9 ;  /* 0x000000094e047220 */ /* 0x040fe20000400000 */
[--C-:B------:R-:W-:Y:S02]  /*7800*/  HADD2.F32 R141, -RZ, R5.reuse.H1_H1 ;  /* 0x30000005ff8d7230 */ /* 0x100fe40000004100 */
[C---:B------:R-:W-:Y:S01]  /*7810*/  FFMA R3, R81.reuse, R84, R3 ;  /* 0x0000005451037223 */ /* 0x040fe20000000003 */
[----:B------:R-:W-:Y:S01]  /*7820*/  FFMA R7, R81, R86, R7 ;  /* 0x0000005651077223 */ /* 0x000fe20000000007 */
[----:B------:R-:W-:Y:S02]  /*7830*/  HADD2.F32 R84, -RZ, R5.H0_H0 ;  /* 0x20000005ff547230 */ /* 0x000fe40000004100 */
[C---:B------:R-:W-:Y:S01]  /*7840*/  FMUL R5, R78.reuse, R10 ;  /* 0x0000000a4e057220 */ /* 0x040fe20000400000 */
[C---:B------:R-:W-:Y:S01]  /*7850*/  FMUL R6, R78.reuse, R11 ;  /* 0x0000000b4e067220 */ /* 0x040fe20000400000 */
[C---:B------:R-:W-:Y:S01]  /*7860*/  FMUL R11, R78.reuse, R16 ;  /* 0x000000104e0b7220 */ /* 0x040fe20000400000 */
[----:B------:R-:W-:Y:S01]  /*7870*/  F2FP.SATFINITE.E5M2.F32.PACK_AB_MERGE_C R143, R7, R3, RZ ;  /* 0x00000003078f723e */ /* 0x000fe200048060ff */
[C---:B------:R-:W-:Y:S01]  /*7880*/  FMUL R3, R78.reuse, R8 ;  /* 0x000000084e037220 */ /* 0x040fe20000400000 */
[C---:B------:R-:W-:Y:S01]  /*7890*/  FMUL R7, R78.reuse, R12 ;  /* 0x0000000c4e077220 */ /* 0x040fe20000400000 */
[C---:B------:R-:W-:Y:S01]  /*78a0*/  FMUL R8, R78.reuse, R13 ;  /* 0x0000000d4e087220 */ /* 0x040fe20000400000 */
[C---:B------:R-:W-:Y:S01]  /*78b0*/  FMUL R12, R78.reuse, R17 ;  /* 0x000000114e0c7220 */ /* 0x040fe20000400000 */
[C---:B------:R-:W-:Y:S01]  /*78c0*/  FFMA R3, R81.reuse, R88, R3 ;  /* 0x0000005851037223 */ /* 0x040fe20000000003 */
[C---:B------:R-:W-:Y:S01]  /*78d0*/  FFMA R4, R81.reuse, R83, R4 ;  /* 0x0000005351047223 */ /* 0x040fe20000000004 */
[C---:B------:R-:W-:Y:S01]  /*78e0*/  FFMA R5, R81.reuse, R90, R5 ;  /* 0x0000005a51057223 */ /* 0x040fe20000000005 */
[C---:B------:R-:W-:Y:S01]  /*78f0*/  FFMA R6, R81.reuse, R85, R6 ;  /* 0x0000005551067223 */ /* 0x040fe20000000006 */
[C---:B------:R-:W-:Y:S01]  /*7900*/  FFMA R7, R81.reuse, R92, R7 ;  /* 0x0000005c51077223 */ /* 0x040fe20000000007 */
[C---:B------:R-:W-:Y:S01]  /*7910*/  FFMA R8, R81.reuse, R87, R8 ;  /* 0x0000005751087223 */ /* 0x040fe20000000008 */
[C---:B------:R-:W-:Y:S01]  /*7920*/  FMUL R16, R78.reuse, R21 ;  /* 0x000000154e107220 */ /* 0x040fe20000400000 */
[----:B------:R-:W-:Y:S01]  /*7930*/  FMUL R9, R78, R14 ;  /* 0x0000000e4e097220 */ /* 0x000fe20000400000 */
[----:B------:R-:W-:Y:S01]  /*7940*/  F2FP.SATFINITE.E5M2.F32.PACK_AB_MERGE_C R5, R6, R5, RZ ;  /* 0x000000050605723e */ /* 0x000fe200048060ff */
[C---:B------:R-:W-:Y:S01]  /*7950*/  FMUL R10, R78.reuse, R15 ;  /* 0x0000000f4e0a7220 */ /* 0x040fe20000400000 */
[C---:B------:R-:W-:Y:S01]  /*7960*/  FMUL R15, R78.reuse, R20 ;  /* 0x000000144e0f7220 */ /* 0x040fe20000400000 */
[C---:B------:R-:W-:Y:S01]  /*7970*/  FFMA R9, R81.reuse, R94, R9 ;  /* 0x0000005e51097223 */ /* 0x040fe20000000009 */
[C---:B------:R-:W-:Y:S01]  /*7980*/  FMUL R20, R78.reuse, R25 ;  /* 0x000000194e147220 */ /* 0x040fe20000400000 */
[C---:B------:R-:W-:Y:S01]  /*7990*/  FFMA R10, R81.reuse, R89, R10 ;  /* 0x00000059510a7223 */ /* 0x040fe2000000000a */
[C---:B------:R-:W-:Y:S01]  /*79a0*/  FFMA R11, R81.reuse, R96, R11 ;  /* 0x00000060510b7223 */ /* 0x040fe2000000000b */
[C---:B------:R-:W-:Y:S01]  /*79b0*/  FFMA R12, R81.reuse, R91, R12 ;  /* 0x0000005b510c7223 */ /* 0x040fe2000000000c */
[C---:B------:R-:W-:Y:S01]  /*79c0*/  FMUL R13, R78.reuse, R18 ;  /* 0x000000124e0d7220 */ /* 0x040fe20000400000 */
[----:B------:R-:W-:Y:S01]  /*79d0*/  FMUL R14, R78, R19 ;  /* 0x000000134e0e7220 */ /* 0x000fe20000400000 */
[----:B------:R-:W-:Y:S01]  /*79e0*/  F2FP.SATFINITE.E5M2.F32.PACK_AB_MERGE_C R9, R10, R9, RZ ;  /* 0x000000090a09723e */ /* 0x000fe200048060ff */
[C---:B------:R-:W-:Y:S01]  /*79f0*/  FMUL R19, R78.reuse, R24 ;  /* 0x000000184e137220 */ /* 0x040fe20000400000 */
        /* <DEDUP_REMOVED lines=17> */
[----:B------:R-:W-:Y:S01]  /*7b10*/  FMUL R27, R78, R32 ;  /* 0x000000204e1b7220 */ /* 0x000fe20000400000 */
[C---:B------:R-:W-:Y:S01]  /*7b20*/  FFMA R21, R81.reuse, R106, R21 ;  /* 0x0000006a51157223 */ /* 0x040fe20000000015 */
[C---:B------:R-:W-:Y:S01]  /*7b30*/  FFMA R22, R81.reuse, R101, R22 ;  /* 0x0000006551167223 */ /* 0x040fe20000000016 */
[----:B------:R-:W-:Y:S01]  /*7b40*/  F2FP.SATFINITE.E5M2.F32.PACK_AB_MERGE_C R16, R16, R15, R17 ;  /* 0x0000000f1010723e */ /* 0x000fe20004806011 */
[C---:B------:R-:W-:Y:S01]  /*7b50*/  FFMA R23, R81.reuse, R108, R23 ;  /* 0x0000006c51177223 */ /* 0x040fe20000000017 */
[C---:B------:R-:W-:Y:S01]  /*7b60*/  FFMA R24, R81.reuse, R103, R24 ;  /* 0x0000006751187223 */ /* 0x040fe20000000018 */
[----:B------:R-:W-:Y:S01]  /*7b70*/  FMUL R32, R78, R37 ;  /* 0x000000254e207220 */ /* 0x000fe20000400000 */
[----:B------:R-:W-:Y:S01]  /*7b80*/  F2FP.SATFINITE.E5M2.F32.PACK_AB_MERGE_C R21, R22, R21, RZ ;  /* 0x000000151615723e */ /* 0x000fe200048060ff */
[C---:B------:R-:W-:Y:S01]  /*7b90*/  FMUL R25, R78.reuse, R30 ;  /* 0x0000001e4e197220 */ /* 0x040fe20000400000 */
[C---:B------:R-:W-:Y:S01]  /*7ba0*/  FMUL R26, R78.reuse, R31 ;  /* 0x0000001f4e1a7220 */ /* 0x040fe20000400000 */
[----:B------:R-:W-:Y:S01]  /*7bb0*/  FMUL R31, R78, R36 ;  /* 0x000000244e1f7220 */ /* 0x000fe20000400000 */
[----:B------:R-:W-:Y:S01]  /*7bc0*/  F2FP.SATFINITE.E5M2.F32.PACK_AB_MERGE_C R17, R20, R19, R21 ;  /* 0x000000131411723e */ /* 0x000fe20004806015 */
        /* <DEDUP_REMOVED lines=8> */
[----:B------:R-:W-:Y:S01]  /*7c50*/  FMUL R35, R78, R40 ;  /* 0x000000284e237220 */ /* 0x000fe20000400000 */
[C---:B------:R-:W-:Y:S01]  /*7c60*/  FFMA R29, R81.reuse, R114, R29 ;  /* 0x00000072511d7223 */ /* 0x040fe2000000001d */
[----:B------:R-:W-:Y:S01]  /*7c70*/  F2FP.SATFINITE.E5M2.F32.PACK_AB_MERGE_C R18, R24, R23, R18 ;  /* 0x000000171812723e */ /* 0x000fe20004806012 */
        /* <DEDUP_REMOVED lines=22> */
[C---:B------:R-:W-:Y:S01]  /*7de0*/  FMUL R41, R78.reuse, R46 ;  /* 0x0000002e4e297220 */ /* 0x040fe20000400000 */
[C---:B------:R-:W-:Y:S01]  /*7df0*/  FMUL R42, R78.reuse, R47 ;  /* 0x0000002f4e2a7220 */ /* 0x040fe20000400000 */
[C---:B------:R-:W-:Y:S01]  /*7e00*/  FFMA R40, R81.reuse, R119, R40 ;  /* 0x0000007751287223 */ /* 0x040fe20000000028 */
[--C-:B------:R-:W-:Y:S02]  /*7e10*/  HADD2.F32 R130, -RZ, R125.reuse.H0_H0 ;  /* 0x2000007dff827230 */ /* 0x100fe40000004100 */
[C---:B------:R-:W-:Y:S01]  /*7e20*/  FFMA R41, R81.reuse, R126, R41 ;  /* 0x0000007e51297223 */ /* 0x040fe20000000029 */
[----:B------:R-:W-:Y:S02]  /*7e30*/  HADD2.F32 R125, -RZ, R125.H1_H1 ;  /* 0x3000007dff7d7230 */ /* 0x000fe40000004100 */
[C---:B------:R-:W-:Y:S01]  /*7e40*/  FMUL R45, R78.reuse, R50 ;  /* 0x000000324e2d7220 */ /* 0x040fe20000400000 */
[C---:B------:R-:W-:Y:S01]  /*7e50*/  FFMA R42, R81.reuse, R121, R42 ;  /* 0x00000079512a7223 */ /* 0x040fe2000000002a */
[C---:B------:R-:W-:Y:S01]  /*7e60*/  FMUL R46, R78.reuse, R51 ;  /* 0x000000334e2e7220 */ /* 0x040fe20000400000 */
[C---:B------:R-:W-:Y:S01]  /*7e70*/  FFMA R43, R81.reuse, R128, R43 ;  /* 0x00000080512b7223 */ /* 0x040fe2000000002b */
[C---:B------:R-:W-:Y:S01]  /*7e80*/  FMUL R47, R78.reuse, R52 ;  /* 0x000000344e2f7220 */ /* 0x040fe20000400000 */
        /* <DEDUP_REMOVED lines=10> */
[C---:B------:R-:W-:Y:S01]  /*7f30*/  FFMA R45, R81.reuse, R130, R45 ;  /* 0x00000082512d7223 */ /* 0x040fe2000000002d */
[C---:B------:R-:W-:Y:S01]  /*7f40*/  FMUL R59, R78.reuse, R64 ;  /* 0x000000404e3b7220 */ /* 0x040fe20000400000 */
[C---:B------:R-:W-:Y:S01]  /*7f50*/  FMUL R60, R78.reuse, R65 ;  /* 0x000000414e3c7220 */ /* 0x040fe20000400000 */
[C---:B------:R-:W-:Y:S01]  /*7f60*/  FMUL R61, R78.reuse, R66 ;  /* 0x000000424e3d7220 */ /* 0x040fe20000400000 */
[----:B------:R-:W-:Y:S01]  /*7f70*/  FMUL R62, R78, R67 ;  /* 0x000000434e3e7220 */ /* 0x000fe20000400000 */
[C---:B------:R-:W-:Y:S01]  /*7f80*/  FFMA R46, R81.reuse, R125, R46 ;  /* 0x0000007d512e7223 */ /* 0x040fe2000000002e */
[----:B------:R-:W-:Y:S01]  /*7f90*/  F2FP.SATFINITE.E5M2.F32.PACK_AB_MERGE_C R64, R2, R0, R143 ;  /* 0x000000000240723e */ /* 0x000fe2000480608f */
[C---:B------:R-:W-:Y:S01]  /*7fa0*/  FFMA R47, R81.reuse, R132, R47 ;  /* 0x00000084512f7223 */ /* 0x040fe2000000002f */
[----:B------:R-:W-:Y:S01]  /*7fb0*/  F2FP.SATFINITE.E5M2.F32.PACK_AB_MERGE_C R65, R4, R3, R5 ;  /* 0x000000030441723e */ /* 0x000fe20004806005 */
[C---:B------:R-:W-:Y:S01]  /*7fc0*/  FFMA R48, R81.reuse, R127, R48 ;  /* 0x0000007f51307223 */ /* 0x040fe20000000030 */
[----:B------:R-:W-:Y:S01]  /*7fd0*/  F2FP.SATFINITE.E5M2.F32.PACK_AB_MERGE_C R66, R8, R7, R9 ;  /* 0x000000070842723e */ /* 0x000fe20004806009 */
[C---:B------:R-:W-:Y:S01]  /*7fe0*/  FFMA R49, R81.reuse, R134, R49 ;  /* 0x0000008651317223 */ /* 0x040fe20000000031 */
[----:B------:R-:W-:Y:S01]  /*7ff0*/  F2FP.SATFINITE.E5M2.F32.PACK_AB_MERGE_C R67, R12, R11, R13 ;  /* 0x0000000b0c43723e */ /* 0x000fe2000480600d */
[----:B------:R-:W-:Y:S01]  /*8000*/  FMUL R53, R78, R58 ;  /* 0x0000003a4e357220 */ /* 0x000fe20000400000 */
[C---:B------:R-:W-:Y:S01]  /*8010*/  FFMA R50, R81.reuse, R129, R50 ;  /* 0x0000008151327223 */ /* 0x040fe20000000032 */
[C---:B------:R-:W-:Y:S01]  /*8020*/  FFMA R51, R81.reuse, R136, R51 ;  /* 0x0000008851337223 */ /* 0x040fe20000000033 */
[C---:B------:R-:W-:Y:S01]  /*8030*/  FFMA R52, R81.reuse, R131, R52 ;  /* 0x0000008351347223 */ /* 0x040fe20000000034 */
[----:B------:R1:W-:Y:S01]  /*8040*/  STS.128 [R172+UR49+0xa200], R64 ;  /* 0x00a20040ac007988 */ /* 0x0003e20008000c31 */
[C---:B------:R-:W-:Y:S01]  /*8050*/  FFMA R53, R81.reuse, R138, R53 ;  /* 0x0000008a51357223 */ /* 0x040fe20000000035 */
[----:B------:R-:W-:Y:S01]  /*8060*/  F2FP.SATFINITE.E5M2.F32.PACK_AB_MERGE_C R37, R38, R37, RZ ;  /* 0x000000252625723e */ /* 0x000fe200048060ff */
[C---:B------:R-:W-:Y:S01]  /*8070*/  FFMA R54, R81.reuse, R133, R54 ;  /* 0x0000008551367223 */ /* 0x040fe20000000036 */
[----:B------:R-:W-:Y:S01]  /*8080*/  FMUL R58, R78, R63 ;  /* 0x0000003f4e3a7220 */ /* 0x000fe20000400000 */
[C---:B------:R-:W-:Y:S01]  /*8090*/  FFMA R55, R81.reuse, R140, R55 ;  /* 0x0000008c51377223 */ /* 0x040fe20000000037 */
[C---:B------:R-:W-:Y:S01]  /*80a0*/  FFMA R56, R81.reuse, R135, R56 ;  /* 0x0000008751387223 */ /* 0x040fe20000000038 */
[C---:B------:R-:W-:Y:S01]  /*80b0*/  FFMA R57, R81.reuse, R142, R57 ;  /* 0x0000008e51397223 */ /* 0x040fe20000000039 */
[----:B------:R1:W-:Y:S01]  /*80c0*/  STS.128 [R192+0xa010], R16 ;  /* 0x00a01010c0007388 */ /* 0x0003e20000000c00 */
[----:B------:R-:W-:Y:S01]  /*80d0*/  F2FP.SATFINITE.E5M2.F32.PACK_AB_MERGE_C R33, R36, R35, R37 ;  /* 0x000000232421723e */ /* 0x000fe20004806025 */
[C---:B------:R-:W-:Y:S01]  /*80e0*/  FFMA R58, R81.reuse, R137, R58 ;  /* 0x00000089513a7223 */ /* 0x040fe2000000003a */
[----:B------:R-:W-:Y:S01]  /*80f0*/  F2FP.SATFINITE.E5M2.F32.PACK_AB_MERGE_C R34, R42, R41, RZ ;  /* 0x000000292a22723e */ /* 0x000fe200048060ff */
[C---:B------:R-:W-:Y:S01]  /*8100*/  FFMA R59, R81.reuse, R82, R59 ;  /* 0x00000052513b7223 */ /* 0x040fe2000000003b */
[----:B------:R-:W-:Y:S01]  /*8110*/  F2FP.SATFINITE.E5M2.F32.PACK_AB_MERGE_C R35, R46, R45, RZ ;  /* 0x0000002d2e23723e */ /* 0x000fe200048060ff */
        /* <DEDUP_REMOVED lines=25> */
[----:B------:R-:W-:Y:S02]  /*82b0*/  UIADD3 UR8, UP0, UPT, UR52, 0x680, URZ ;  /* 0x0000068034087890 */ /* 0x000fe4000ff1e0ff */
[----:B------:R-:W-:Y:S02]  /*82c0*/  UIADD3 UR5, UPT, UPT, UR41, 0x40, URZ ;  /* 0x0000004029057890 */ /* 0x000fe4000fffe0ff */
[----:B------:R-:W-:Y:S02]  /*82d0*/  UIADD3 UR4, UPT, UPT, UR49, 0xa200, URZ ;  /* 0x0000a20031047890 */ /* 0x000fe4000fffe0ff */
[----:B------:R-:W-:Y:S01]  /*82e0*/  UIADD3.X UR9, UPT, UPT, URZ, UR53, URZ, UP0, !UPT ;  /* 0x00000035ff097290 */ /* 0x000fe200087fe4ff */
[----:B------:R-:W-:Y:S01]  /*82f0*/  UMOV UR6, UR42 ;  /* 0x0000002a00067c82 */ /* 0x000fe20008000000 */
[----:B------:R-:W-:Y:S07]  /*8300*/  UMOV UR7, UR36 ;  /* 0x0000002400077c82 */ /* 0x000fee0008000000 */
[----:B------:R2:W-:Y:S01]  /*8310*/  UTMASTG.3D [UR4], [UR8] ;  /* 0x00000004080073b5 */ /* 0x0005e20008010000 */
[----:B------:R0:W-:Y:S01]  /*8320*/  UTMACMDFLUSH ;  /* 0x00000000000079b7 */ /* 0x0001e20000000000 */
[----:B--2---:R-:W-:Y:S04]  /*8330*/  DEPBAR.LE SB0, 0x1 ;  /* 0x000080400000791a */ /* 0x004fe80000000000 */
.L_x_106:
[----:B------:R-:W-:Y:S05]  /*8340*/  BSYNC.RECONVERGENT B0 ;  /* 0x0000000000007941 */ /* 0x000fea0003800200 */
.L_x_105:
        /* <DEDUP_REMOVED lines=16> */
.L_x_110:
[----:B------:R-:W-:Y:S05]  /*8450*/  BSYNC B0 ;  /* 0x0000000000007941 */ /* 0x000fea0003800000 */
.L_x_109:
        /* <DEDUP_REMOVED lines=20> */
.L_x_108:
[----:B------:R-:W-:Y:S05]  /*85a0*/  BSYNC B1 ;  /* 0x0000000000017941 */ /* 0x000fea0003800000 */
.L_x_107:
[----:B--2---:R-:W-:Y:S01]  /*85b0*/  VIADD R0, R80, 0x80 ;  /* 0x0000008050007836 */ /* 0x004fe20000000000 */
        /* <DEDUP_REMOVED lines=10> */
[----:B------:R-:W5:Y:S01]  /*8660*/  LDCU.64 UR6, c[0x4][0x80] ;  /* 0x01001000ff0677ac */ /* 0x000f620008000a00 */
[----:B------:R-:W1:Y:S01]  /*8670*/  LDC.64 R2, c[0x4][R3] ;  /* 0x0100000003027b82 */ /* 0x000e620000000a00 */
[----:B------:R-:W3:Y:S01]  /*8680*/  LDCU.64 UR4, c[0x4][0x18] ;  /* 0x01000300ff0477ac */ /* 0x000ee20008000a00 */
[----:B--2---:R-:W-:Y:S01]  /*8690*/  MOV R5, UR9 ;  /* 0x0000000900057c02 */ /* 0x004fe20008000f00 */
[----:B------:R-:W-:Y:S01]  /*86a0*/  IMAD.U32 R4, RZ, RZ, UR8 ;  /* 0x00000008ff047e24 */ /* 0x000fe2000f8e00ff */
[----:B-----5:R-:W-:Y:S01]  /*86b0*/  MOV R7, UR7 ;  /* 0x0000000700077c02 */ /* 0x020fe20008000f00 */
[----:B------:R-:W-:Y:S01]  /*86c0*/  IMAD.U32 R6, RZ, RZ, UR6 ;  /* 0x00000006ff067e24 */ /* 0x000fe2000f8e00ff */
[----:B---3--:R-:W-:Y:S01]  /*86d0*/  MOV R11, UR5 ;  /* 0x00000005000b7c02 */ /* 0x008fe20008000f00 */
[----:B------:R-:W-:Y:S02]  /*86e0*/  IMAD.U32 R10, RZ, RZ, UR4 ;  /* 0x00000004ff0a7e24 */ /* 0x000fe4000f8e00ff */
[----:B------:R-:W-:Y:S07]  /*86f0*/  LEPC R20, `(.L_x_113) ;  /* 0x000000001014794e */ /* 0x000fee0000000000 */
[----:B-1--4-:R-:W-:Y:S05]  /*8700*/  CALL.ABS.NOINC R2 ;  /* 0x0000000002007343 */ /* 0x012fea0003c00000 */
.L_x_113:
[----:B------:R-:W-:Y:S05]  /*8710*/  BSYNC.RECONVERGENT B6 ;  /* 0x0000000000067941 */ /* 0x000fea0003800200 */
.L_x_112:
[----:B---3--:R-:W-:Y:S01]  /*8720*/  F2FP.F16.E5M2.UNPACK_B R4, R149 ;  /* 0x00000095ff04723e */ /* 0x008fe200020004ff */
        /* <DEDUP_REMOVED lines=13> */
[----:B----4-:R-:W-:Y:S01]  /*8800*/  F2FP.F16.E5M2.UNPACK_B R125, R159.H1 ;  /* 0x0000009fff7d723e */ /* 0x010fe200030004ff */
        /* <DEDUP_REMOVED lines=262> */
[----:B------:R-:W-:Y:S02]  /*9870*/  UIADD3 UR8, UP0, UPT, UR52, 0x680, URZ ;  /* 0x0000068034087890 */ /* 0x000fe4000ff1e0ff */
[----:B------:R-:W-:Y:S02]  /*9880*/  UIADD3 UR5, UPT, UPT, UR41, 0x80, URZ ;  /* 0x0000008029057890 */ /* 0x000fe4000fffe0ff */
[----:B------:R-:W-:Y:S01]  /*9890*/  MOV R188, UR10 ;  /* 0x0000000a00bc7c02 */ /* 0x000fe20008000f00 */
[----:B------:R-:W-:Y:S01]  /*98a0*/  UIADD3.X UR9, UPT, UPT, URZ, UR53, URZ, UP0, !UPT ;  /* 0x00000035ff097290 */ /* 0x000fe200087fe4ff */
[----:B------:R-:W-:Y:S02]  /*98b0*/  UMOV UR6, UR42 ;  /* 0x0000002a00067c82 */ /* 0x000fe40008000000 */
[----:B------:R-:W-:Y:S01]  /*98c0*/  R2UR UR4, R188 ;  /* 0x00000000bc0472ca */ /* 0x000fe200000e0000 */
[----:B------:R-:W-:Y:S11]  /*98d0*/  UMOV UR7, UR36 ;  /* 0x0000002400077c82 */ /* 0x000ff60008000000 */
[----:B------:R-:W-:Y:S01]  /*98e0*/  @!UPT UIADD3 URZ, UPT, UPT, URZ, URZ, URZ ;  /* 0x000000fffffff290 */ /* 0x000fe2000fffe0ff */
[----:B------:R2:W-:Y:S01]  /*98f0*/  UTMASTG.3D [UR4], [UR8] ;  /* 0x00000004080073b5 */ /* 0x0005e20008010000 */
[----:B------:R0:W-:Y:S01]  /*9900*/  UTMACMDFLUSH ;  /* 0x00000000000079b7 */ /* 0x0001e20000000000 */
[----:B--2---:R-:W-:Y:S04]  /*9910*/  DEPBAR.LE SB0, 0x1 ;  /* 0x000080400000791a */ /* 0x004fe80000000000 */
.L_x_115:
[----:B------:R-:W-:Y:S05]  /*9920*/  BSYNC.RECONVERGENT B0 ;  /* 0x0000000000007941 */ /* 0x000fea0003800200 */
.L_x_114:
        /* <DEDUP_REMOVED lines=16> */
.L_x_119:
[----:B------:R-:W-:Y:S05]  /*9a30*/  BSYNC B0 ;  /* 0x0000000000007941 */ /* 0x000fea0003800000 */
.L_x_118:
        /* <DEDUP_REMOVED lines=20> */
.L_x_117:
[----:B------:R-:W-:Y:S05]  /*9b80*/  BSYNC B1 ;  /* 0x0000000000017941 */ /* 0x000fea0003800000 */
.L_x_116:
[----:B--2---:R-:W-:Y:S05]  /*9b90*/  VIADD R0, R80, 0xc0 ;  /* 0x000000c050007836 */ /* 0x004fea0000000000 */
        /* <DEDUP_REMOVED lines=20> */
.L_x_121:
[----:B------:R-:W-:Y:S01]  /*9ce0*/  ISETP.NE.AND P0, PT, R189, RZ, PT ;  /* 0x000000ffbd00720c */ /* 0x000fe20003f05270 */
[----:B------:R-:W-:Y:S05]  /*9cf0*/  WARPSYNC.ALL ;  /* 0x0000000000007948 */ /* 0x000fea0003800000 */
[----:B------:R-:W-:Y:S01]  /*9d00*/  R2UR UR4, R80 ;  /* 0x00000000500472ca */ /* 0x000fe200000e0000 */
[----:B------:R-:W-:Y:S01]  /*9d10*/  BSSY.RECONVERGENT B0, `(.L_x_122) ;  /* 0x000011d000007945 */ /* 0x000fe20003800200 */
[----:B---3--:R-:W-:Y:S02]  /*9d20*/  F2FP.F16.E5M2.UNPACK_B R11, R149 ;  /* 0x00000095ff0b723e */ /* 0x008fe400020004ff */
[----:B------:R-:W-:Y:S02]  /*9d30*/  F2FP.F16.E5M2.UNPACK_B R10, R150 ;  /* 0x00000096ff0a723e */ /* 0x000fe400020004ff */
[----:B------:R-:W-:Y:S01]  /*9d40*/  F2FP.F16.E5M2.UNPACK_B R9, R151 ;  /* 0x00000097ff09723e */ /* 0x000fe200020004ff */
[--C-:B------:R-:W-:Y:S01]  /*9d50*/  HADD2.F32 R83, -RZ, R11.reuse.H0_H0 ;  /* 0x2000000bff537230 */ /* 0x100fe20000004100 */
[----:B----4-:R-:W-:Y:S01]  /*9d60*/  F2FP.F16.E5M2.UNPACK_B R8, R152 ;  /* 0x00000098ff08723e */ /* 0x010fe200020004ff */
[----:B------:R-:W-:Y:S01]  /*9d70*/  HADD2.F32 R84, -RZ, R11.H1_H1 ;  /* 0x3000000bff547230 */ /* 0x000fe20000004100 */
[----:B------:R-:W-:Y:S01]  /*9d80*/  F2FP.F16.E5M2.UNPACK_B R7, R153 ;  /* 0x00000099ff07723e */ /* 0x000fe200020004ff */
[--C-:B------:R-:W-:Y:S01]  /*9d90*/  HADD2.F32 R87, -RZ, R10.reuse.H0_H0 ;  /* 0x2000000aff577230 */ /* 0x100fe20000004100 */
[----:B------:R-:W-:Y:S01]  /*9da0*/  F2FP.F16.E5M2.UNPACK_B R6, R154 ;  /* 0x0000009aff06723e */ /* 0x000fe200020004ff */
[----:B------:R-:W-:Y:S01]  /*9db0*/  HADD2.F32 R88, -RZ, R10.H1_H1 ;  /* 0x3000000aff587230 */ /* 0x000fe20000004100 */
[----:B------:R-:W-:Y:S01]  /*9dc0*/  F2FP.F16.E5M2.UNPACK_B R5, R155 ;  /* 0x0000009bff05723e */ /* 0x000fe200020004ff */
[--C-:B------:R-:W-:Y:S01]  /*9dd0*/  HADD2.F32 R91, -RZ, R9.reuse.H0_H0 ;  /* 0x20000009ff5b7230 */ /* 0x100fe20000004100 */
[----:B-1----:R-:W-:Y:S01]  /*9de0*/  F2FP.F16.E5M2.UNPACK_B R4, R156 ;  /* 0x0000009cff04723e */ /* 0x002fe200020004ff */
[----:B------:R-:W-:Y:S01]  /*9df0*/  HADD2.F32 R92, -RZ, R9.H1_H1 ;  /* 0x30000009ff5c7230 */ /* 0x000fe20000004100 */
[-C--:B------:R-:W-:Y:S01]  /*9e00*/  F2FP.F16.E5M2.UNPACK_B R2, R148.reuse ;  /* 0x00000094ff02723e */ /* 0x080fe200020004ff */
[--C-:B------:R-:W-:Y:S01]  /*9e10*/  HADD2.F32 R95, -RZ, R8.reuse.H0_H0 ;  /* 0x20000008ff5f7230 */ /* 0x100fe20000004100 */
[----:B------:R-:W-:Y:S01]  /*9e20*/  F2FP.F16.E5M2.UNPACK_B R148, R148.H1 ;  /* 0x00000094ff94723e */ /* 0x000fe200030004ff */
[----:B------:R-:W-:Y:S01]  /*9e30*/  HADD2.F32 R97, -RZ, R8.H1_H1 ;  /* 0x30000008ff617230 */ /* 0x000fe20000004100 */
[----:B------:R-:W-:Y:S01]  /*9e40*/  F2FP.F16.E5M2.UNPACK_B R149, R149.H1 ;  /* 0x00000095ff95723e */ /* 0x000fe200030004ff */
[--C-:B------:R-:W-:Y:S01]  /*9e50*/  HADD2.F32 R98, -RZ, R7.reuse.H0_H0 ;  /* 0x20000007ff627230 */ /* 0x100fe20000004100 */
[----:B------:R-:W-:Y:S01]  /*9e60*/  F2FP.F16.E5M2.UNPACK_B R150, R150.H1 ;  /* 0x00000096ff96723e */ /* 0x000fe200030004ff */
[----:B------:R-:W-:Y:S01]  /*9e70*/  HADD2.F32 R101, -RZ, R7.H1_H1 ;  /* 0x30000007ff657230 */ /* 0x000fe20000004100 */
[----:B------:R-:W-:Y:S01]  /*9e80*/  F2FP.F16.E5M2.UNPACK_B R151, R151.H1 ;  /* 0x00000097ff97723e */ /* 0x000fe200030004ff */
[--C-:B------:R-:W-:Y:S01]  /*9e90*/  HADD2.F32 R102, -RZ, R6.reuse.H0_H0 ;  /* 0x20000006ff667230 */ /* 0x100fe20000004100 */
[----:B------:R-:W-:Y:S01]  /*9ea0*/  F2FP.F16.E5M2.UNPACK_B R138, R163 ;  /* 0x000000a3ff8a723e */ /* 0x000fe200020004ff */
[----:B------:R-:W-:Y:S01]  /*9eb0*/  HADD2.F32 R105, -RZ, R6.H1_H1 ;  /* 0x30000006ff697230 */ /* 0x000fe20000004100 */
[----:B------:R-:W-:Y:S01]  /*9ec0*/  R2UR UR5, R193 ;  /* 0x00000000c10572ca */ /* 0x000fe200000e0000 */
[--C-:B------:R-:W-:Y:S01]  /*9ed0*/  HADD2.F32 R106, -RZ, R5.reuse.H0_H0 ;  /* 0x20000005ff6a7230 */ /* 0x100fe20000004100 */
[----:B------:R-:W-:Y:S01]  /*9ee0*/  F2FP.F16.E5M2.UNPACK_B R116, R157 ;  /* 0x0000009dff74723e */ /* 0x000fe200020004ff */
[----:B------:R-:W-:Y:S01]  /*9ef0*/  HADD2.F32 R109, -RZ, R5.H1_H1 ;  /* 0x30000005ff6d7230 */ /* 0x000fe20000004100 */
[----:B------:R-:W-:Y:S01]  /*9f00*/  F2FP.F16.E5M2.UNPACK_B R120, R158 ;  /* 0x0000009eff78723e */ /* 0x000fe200020004ff */
[--C-:B------:R-:W-:Y:S01]  /*9f10*/  HADD2.F32 R110, -RZ, R4.reuse.H0_H0 ;  /* 0x20000004ff6e7230 */ /* 0x100fe20000004100 */
[----:B------:R-:W-:Y:S01]  /*9f20*/  F2FP.F16.E5M2.UNPACK_B R124, R159 ;  /* 0x0000009fff7c723e */ /* 0x000fe200020004ff */
[----:B------:R-:W-:Y:S01]  /*9f30*/  HADD2.F32 R113, -RZ, R4.H1_H1 ;  /* 0x30000004ff717230 */ /* 0x000fe20000004100 */
[----:B------:R-:W-:Y:S01]  /*9f40*/  F2FP.F16.E5M2.UNPACK_B R128, R160 ;  /* 0x000000a0ff80723e */ /* 0x000fe200020004ff */
[----:B------:R-:W1:Y:S01]  /*9f50*/  LDTM.x64 R4, tmem[UR4+0xc0] ;  /* 0x0000c004000479ee */ /* 0x000e620008340000 */
[--C-:B------:R-:W-:Y:S01]  /*9f60*/  HADD2.F32 R0, -RZ, R2.reuse.H0_H0 ;  /* 0x20000002ff007230 */ /* 0x100fe20000004100 */
[----:B------:R-:W-:Y:S01]  /*9f70*/  NOP ;  /* 0x0000000000007918 */ /* 0x000fe20000000000 */
[----:B------:R-:W-:Y:S01]  /*9f80*/  HADD2.F32 R2, -RZ, R2.H1_H1 ;  /* 0x30000002ff027230 */ /* 0x000fe20000004100 */
[----:B------:R-:W-:Y:S01]  /*9f90*/  UIADD3 UR5, UPT, UPT, UR5, 0xb0, URZ ;  /* 0x000000b005057890 */ /* 0x000fe2000fffe0ff */
[--C-:B------:R-:W-:Y:S01]  /*9fa0*/  HADD2.F32 R86, -RZ, R149.reuse.H1_H1 ;  /* 0x30000095ff567230 */ /* 0x100fe20000004100 */
[----:B------:R-:W-:Y:S01]  /*9fb0*/  F2FP.F16.E5M2.UNPACK_B R132, R161 ;  /* 0x000000a1ff84723e */ /* 0x000fe200020004ff */
[--C-:B------:R-:W-:Y:S01]  /*9fc0*/  HADD2.F32 R114, -RZ, R116.reuse.H0_H0 ;  /* 0x20000074ff727230 */ /* 0x100fe20000004100 */
[----:B------:R-:W-:Y:S01]  /*9fd0*/  UPRMT UR5, UR37, 0x654, UR5 ;  /* 0x0000065425057896 */ /* 0x000fe20008000005 */
[----:B------:R-:W-:Y:S01]  /*9fe0*/  HADD2.F32 R117, -RZ, R116.H1_H1 ;  /* 0x30000074ff757230 */ /* 0x000fe20000004100 */
[----:B------:R-:W-:Y:S01]  /*9ff0*/  F2FP.F16.E5M2.UNPACK_B R136, R162 ;  /* 0x000000a2ff88723e */ /* 0x000fe200020004ff */
[--C-:B------:R-:W-:Y:S01]  /*a000*/  HADD2.F32 R118, -RZ, R120.reuse.H0_H0 ;  /* 0x20000078ff767230 */ /* 0x100fe20000004100 */
[----:B------:R-:W-:Y:S01]  /*a010*/  F2FP.F16.E5M2.UNPACK_B R152, R152.H1 ;  /* 0x00000098ff98723e */ /* 0x000fe200030004ff */
[----:B------:R-:W-:Y:S01]  /*a020*/  HADD2.F32 R121, -RZ, R120.H1_H1 ;  /* 0x30000078ff797230 */ /* 0x000fe20000004100 */
[----:B------:R-:W-:Y:S01]  /*a030*/  F2FP.F16.E5M2.UNPACK_B R153, R153.H1 ;  /* 0x00000099ff99723e */ /* 0x000fe200030004ff */
[--C-:B------:R-:W-:Y:S01]  /*a040*/  HADD2.F32 R122, -RZ, R124.reuse.H0_H0 ;  /* 0x2000007cff7a7230 */ /* 0x100fe20000004100 */
[----:B------:R-:W-:Y:S01]  /*a050*/  F2FP.F16.E5M2.UNPACK_B R154, R154.H1 ;  /* 0x0000009aff9a723e */ /* 0x000fe200030004ff */
[----:B-1----:R-:W-:Y:S01]  /*a060*/  SYNCS.ARRIVE.TRANS64.RED.A1T0 RZ, [UR5], RZ ;  /* 0x000000ffffff79a7 */ /* 0x002fe20008100405 */
[----:B------:R-:W-:Y:S01]  /*a070*/  HADD2.F32 R125, -RZ, R124.H1_H1 ;  /* 0x3000007cff7d7230 */ /* 0x000fe20000004100 */
[----:B------:R-:W-:Y:S01]  /*a080*/  F2FP.F16.E5M2.UNPACK_B R155, R155.H1 ;  /* 0x0000009bff9b723e */ /* 0x000fe200030004ff */
[--C-:B------:R-:W-:Y:S01]  /*a090*/  HADD2.F32 R126, -RZ, R128.reuse.H0_H0 ;  /* 0x20000080ff7e7230 */ /* 0x100fe20000004100 */
[----:B------:R-:W-:Y:S01]  /*a0a0*/  F2FP.F16.E5M2.UNPACK_B R156, R156.H1 ;  /* 0x0000009cff9c723e */ /* 0x000fe200030004ff */
[----:B------:R-:W-:Y:S01]  /*a0b0*/  HADD2.F32 R129, -RZ, R128.H1_H1 ;  /* 0x30000080ff817230 */ /* 0x000fe20000004100 */
[----:B------:R-:W-:Y:S01]  /*a0c0*/  F2FP.F16.E5M2.UNPACK_B R157, R157.H1 ;  /* 0x0000009dff9d723e */ /* 0x000fe200030004ff */
[C---:B------:R-:W-:Y:S01]  /*a0d0*/  FMUL R4, R78.reuse, R4 ;  /* 0x000000044e047220 */ /* 0x040fe20000400000 */
[C---:B------:R-:W-:Y:S01]  /*a0e0*/  FMUL R5, R78.reuse, R5 ;  /* 0x000000054e057220 */ /* 0x040fe20000400000 */
[----:B------:R-:W-:Y:S02]  /*a0f0*/  HADD2.F32 R3, -RZ, R148.H0_H0 ;  /* 0x20000094ff037230 */ /* 0x000fe40000004100 */
        /* <DEDUP_REMOVED lines=11> */
[----:B------:R-:W-:Y:S02]  /*a1b0*/  HADD2.F32 R130, -RZ, R132.H0_H0 ;  /* 0x20000084ff827230 */ /* 0x000fe40000004100 */
[C---:B------:R-:W-:Y:S01]  /*a1c0*/  FMUL R6, R78.reuse, R6 ;  /* 0x000000064e067220 */ /* 0x040fe20000400000 */
[----:B------:R-:W-:Y:S02]  /*a1d0*/  HADD2.F32 R82, -RZ, R148.H1_H1 ;  /* 0x30000094ff527230 */ /* 0x000fe40000004100 */
[C---:B------:R-:W-:Y:S01]  /*a1e0*/  FMUL R7, R78.reuse, R7 ;  /* 0x000000074e077220 */ /* 0x040fe20000400000 */
[----:B------:R-:W-:Y:S02]  /*a1f0*/  HADD2.F32 R85, -RZ, R149.H0_H0 ;  /* 0x20000095ff557230 */ /* 0x000fe40000004100 */
[C---:B------:R-:W-:Y:S01]  /*a200*/  FFMA R6, R81.reuse, R3, R6 ;  /* 0x0000000351067223 */ /* 0x040fe20000000006 */
[----:B------:R-:W-:Y:S02]  /*a210*/  HADD2.F32 R133, -RZ, R132.H1_H1 ;  /* 0x30000084ff857230 */ /* 0x000fe40000004100 */
[C---:B------:R-:W-:Y:S01]  /*a220*/  FFMA R7, R81.reuse, R82, R7 ;  /* 0x0000005251077223 */ /* 0x040fe20000000007 */
[C---:B------:R-:W-:Y:S01]  /*a230*/  FFMA R8, R81.reuse, R83, R8 ;  /* 0x0000005351087223 */ /* 0x040fe20000000008 */
[C---:B------:R-:W-:Y:S01]  /*a240*/  FFMA R9, R81.reuse, R84, R9 ;  /* 0x0000005451097223 */ /* 0x040fe20000000009 */
[--C-:B------:R-:W-:Y:S02]  /*a250*/  HADD2.F32 R82, -RZ, R138.reuse.H0_H0 ;  /* 0x2000008aff527230 */ /* 0x100fe40000004100 */
[C---:B------:R-:W-:Y:S01]  /*a260*/  FMUL R10, R78.reuse, R10 ;  /* 0x0000000a4e0a7220 */ /* 0x040fe20000400000 */
[----:B------:R-:W-:Y:S02]  /*a270*/  HADD2.F32 R83, -RZ, R138.H1_H1 ;  /* 0x3000008aff537230 */ /* 0x000fe40000004100 */
[C---:B------:R-:W-:Y:S01]  /*a280*/  FMUL R11, R78.reuse, R11 ;  /* 0x0000000b4e0b7220 */ /* 0x040fe20000400000 */
[----:B------:R-:W-:Y:S02]  /*a290*/  HADD2.F32 R89, -RZ, R150.H0_H0 ;  /* 0x20000096ff597230 */ /* 0x000fe40000004100 */
[C---:B------:R-:W-:Y:S01]  /*a2a0*/  FFMA R10, R81.reuse, R85, R10 ;  /* 0x00000055510a7223 */ /* 0x040fe2000000000a */
[--C-:B------:R-:W-:Y:S02]  /*a2b0*/  HADD2.F32 R134, -RZ, R136.reuse.H0_H0 ;  /* 0x20000088ff867230 */ /* 0x100fe40000004100 */
[C---:B------:R-:W-:Y:S01]  /*a2c0*/  FFMA R11, R81.reuse, R86, R11 ;  /* 0x00000056510b7223 */ /* 0x040fe2000000000b */
[C---:B------:R-:W-:Y:S01]  /*a2d0*/  FFMA R12, R81.reuse, R87, R12 ;  /* 0x00000057510c7223 */ /* 0x040fe2000000000c */
[----:B------:R-:W-:Y:S01]  /*a2e0*/  FFMA R13, R81, R88, R13 ;  /* 0x00000058510d7223 */ /* 0x000fe2000000000d */
[----:B------:R-:W-:Y:S01]  /*a2f0*/  F2FP.SATFINITE.E5M2.F32.PACK_AB_MERGE_C R86, R7, R6, RZ ;  /* 0x000000060756723e */ /* 0x000fe200048060ff */
[C---:B------:R-:W-:Y:S01]  /*a300*/  FMUL R7, R78.reuse, R24 ;  /* 0x000000184e077220 */ /* 0x040fe20000400000 */
[----:B------:R-:W-:Y:S01]  /*a310*/  F2FP.SATFINITE.E5M2.F32.PACK_AB_MERGE_C R138, R11, R10, RZ ;  /* 0x0000000a0b8a723e */ /* 0x000fe200048060ff */
[C---:B------:R-:W-:Y:S01]  /*a320*/  FMUL R10, R78.reuse, R25 ;  /* 0x000000194e0a7220 */ /* 0x040fe20000400000 */
[C---:B------:R-:W-:Y:S01]  /*a330*/  FMUL R25, R78.reuse, R32 ;  /* 0x000000204e197220 */ /* 0x040fe20000400000 */
[----:B------:R-:W-:Y:S02]  /*a340*/  HADD2.F32 R137, -RZ, R136.H1_H1 ;  /* 0x30000088ff897230 */ /* 0x000fe40000004100 */
[C---:B------:R-:W-:Y:S01]  /*a350*/  FMUL R14, R78.reuse, R14 ;  /* 0x0000000e4e0e7220 */ /* 0x040fe20000400000 */
[----:B------:R-:W-:Y:S02]  /*a360*/  HADD2.F32 R90, -RZ, R150.H1_H1 ;  /* 0x30000096ff5a7230 */ /* 0x000fe40000004100 */
[C---:B------:R-:W-:Y:S01]  /*a370*/  FMUL R15, R78.reuse, R15 ;  /* 0x0000000f4e0f7220 */ /* 0x040fe20000400000 */
[--C-:B------:R-:W-:Y:S02]  /*a380*/  HADD2.F32 R93, -RZ, R151.reuse.H0_H0 ;  /* 0x20000097ff5d7230 */ /* 0x100fe40000004100 */
[C---:B------:R-:W-:Y:S01]  /*a390*/  FFMA R14, R81.reuse, R89, R14 ;  /* 0x00000059510e7223 */ /* 0x040fe2000000000e */
[----:B------:R-:W-:Y:S02]  /*a3a0*/  HADD2.F32 R94, -RZ, R151.H1_H1 ;  /* 0x30000097ff5e7230 */ /* 0x000fe40000004100 */
[C---:B------:R-:W-:Y:S01]  /*a3b0*/  FFMA R15, R81.reuse, R90, R15 ;  /* 0x0000005a510f7223 */ /* 0x040fe2000000000f */
[C---:B------:R-:W-:Y:S01]  /*a3c0*/  FFMA R16, R81.reuse, R91, R16 ;  /* 0x0000005b51107223 */ /* 0x040fe20000000010 */
[----:B------:R-:W-:Y:S01]  /*a3d0*/  FFMA R17, R81, R92, R17 ;  /* 0x0000005c51117223 */ /* 0x000fe20000000011 */
[C---:B------:R-:W-:Y:S01]  /*a3e0*/  FMUL R18, R78.reuse, R18 ;  /* 0x000000124e127220 */ /* 0x040fe20000400000 */
[C---:B------:R-:W-:Y:S01]  /*a3f0*/  FMUL R19, R78.reuse, R19 ;  /* 0x000000134e137220 */ /* 0x040fe20000400000 */
[--C-:B------:R-:W-:Y:S01]  /*a400*/  HADD2.F32 R96, -RZ, R152.reuse.H0_H0 ;  /* 0x20000098ff607230 */ /* 0x100fe20000004100 */
[----:B------:R-:W-:Y:S01]  /*a410*/  F2FP.SATFINITE.E5M2.F32.PACK_AB_MERGE_C R14, R15, R14, RZ ;  /* 0x0000000e0f0e723e */ /* 0x000fe200048060ff */
[C---:B------:R-:W-:Y:S01]  /*a420*/  FFMA R18, R81.reuse, R93, R18 ;  /* 0x0000005d51127223 */ /* 0x040fe20000000012 */
[C---:B------:R-:W-:Y:S01]  /*a430*/  FFMA R19, R81.reuse, R94, R19 ;  /* 0x0000005e51137223 */ /* 0x040fe20000000013 */
[C---:B------:R-:W-:Y:S01]  /*a440*/  FFMA R0, R81.reuse, R95, R0 ;  /* 0x0000005f51007223 */ /* 0x040fe20000000000 */
[----:B------:R-:W-:Y:S01]  /*a450*/  FFMA R2, R81, R97, R2 ;  /* 0x0000006151027223 */ /* 0x000fe20000000002 */
[----:B------:R-:W-:Y:S02]  /*a460*/  HADD2.F32 R99, -RZ, R152.H1_H1 ;  /* 0x30000098ff637230 */ /* 0x000fe40000004100 */
[C---:B------:R-:W-:Y:S01]  /*a470*/  FMUL R3, R78.reuse, R22 ;  /* 0x000000164e037220 */ /* 0x040fe20000400000 */
[----:B------:R-:W-:Y:S01]  /*a480*/  F2FP.SATFINITE.E5M2.F32.PACK_AB_MERGE_C R18, R19, R18, RZ ;  /* 0x000000121312723e */ /* 0x000fe200048060ff */
[C---:B------:R-:W-:Y:S01]  /*a490*/  FMUL R22, R78.reuse, R29 ;  /* 0x0000001d4e167220 */ /* 0x040fe20000400000 */
[C---:B------:R-:W-:Y:S01]  /*a4a0*/  FMUL R29, R78.reuse, R36 ;  /* 0x000000244e1d7220 */ /* 0x040fe20000400000 */
[C---:B------:R-:W-:Y:S01]  /*a4b0*/  FFMA R3, R81.reuse, R96, R3 ;  /* 0x0000006051037223 */ /* 0x040fe20000000003 */
[C---:B------:R-:W-:Y:S01]  /*a4c0*/  FMUL R6, R78.reuse, R23 ;  /* 0x000000174e067220 */ /* 0x040fe20000400000 */
[--C-:B------:R-:W-:Y:S02]  /*a4d0*/  HADD2.F32 R100, -RZ, R153.reuse.H0_H0 ;  /* 0x20000099ff647230 */ /* 0x100fe40000004100 */
[C---:B------:R-:W-:Y:S01]  /*a4e0*/  FMUL R11, R78.reuse, R26 ;  /* 0x0000001a4e0b7220 */ /* 0x040fe20000400000 */
[----:B------:R-:W-:Y:S02]  /*a4f0*/  HADD2.F32 R103, -RZ, R153.H1_H1 ;  /* 0x30000099ff677230 */ /* 0x000fe40000004100 */
[C---:B------:R-:W-:Y:S01]  /*a500*/  FFMA R6, R81.reuse, R99, R6 ;  /* 0x0000006351067223 */ /* 0x040fe20000000006 */
[C---:B------:R-:W-:Y:S01]  /*a510*/  FFMA R7, R81.reuse, R98, R7 ;  /* 0x0000006251077223 */ /* 0x040fe20000000007 */
[C---:B------:R-:W-:Y:S01]  /*a520*/  FFMA R10, R81.reuse, R101, R10 ;  /* 0x00000065510a7223 */ /* 0x040fe2000000000a */
[C---:B------:R-:W-:Y:S01]  /*a530*/  FFMA R11, R81.reuse, R100, R11 ;  /* 0x00000064510b7223 */ /* 0x040fe2000000000b */
[----:B------:R-:W-:Y:S01]  /*a540*/  FMUL R26, R78, R33 ;  /* 0x000000214e1a7220 */ /* 0x000fe20000400000 */
[----:B------:R-:W-:Y:S01]  /*a550*/  F2FP.SATFINITE.E5M2.F32.PACK_AB_MERGE_C R3, R6, R3, RZ ;  /* 0x000000030603723e */ /* 0x000fe200048060ff */
[C---:B------:R-:W-:Y:S01]  /*a560*/  FMUL R33, R78.reuse, R40 ;  /* 0x000000284e217220 */ /* 0x040fe20000400000 */
        /* <DEDUP_REMOVED lines=8> */
[C---:B------:R-:W-:Y:S01]  /*a5f0*/  FMUL R30, R78.reuse, R37 ;  /* 0x000000254e1e7220 */ /* 0x040fe20000400000 */
[C---:B------:R-:W-:Y:S01]  /*a600*/  FMUL R37, R78.reuse, R44 ;  /* 0x0000002c4e257220 */ /* 0x040fe20000400000 */
[C---:B------:R-:W-:Y:S01]  /*a610*/  FMUL R24, R78.reuse, R31 ;  /* 0x0000001f4e187220 */ /* 0x040fe20000400000 */
[----:B------:R-:W-:Y:S01]  /*a620*/  F2FP.F16.E5M2.UNPACK_B R158, R158.H1 ;  /* 0x0000009eff9e723e */ /* 0x000fe200030004ff */
[--C-:B------:R-:W-:Y:S02]  /*a630*/  HADD2.F32 R108, -RZ, R155.reuse.H0_H0 ;  /* 0x2000009bff6c7230 */ /* 0x100fe40000004100 */
[----:B------:R-:W-:Y:S01]  /*a640*/  FMUL R27, R78, R34 ;  /* 0x000000224e1b7220 */ /* 0x000fe20000400000 */
[----:B------:R-:W-:Y:S02]  /*a650*/  HADD2.F32 R111, -RZ, R155.H1_H1 ;  /* 0x3000009bff6f7230 */ /* 0x000fe40000004100 */
[C---:B------:R-:W-:Y:S01]  /*a660*/  FFMA R24, R81.reuse, R107, R24 ;  /* 0x0000006b51187223 */ /* 0x040fe20000000018 */
[----:B------:R-:W-:Y:S01]  /*a670*/  F2FP.F16.E5M2.UNPACK_B R159, R159.H1 ;  /* 0x0000009fff9f723e */ /* 0x000fe200030004ff */
[C---:B------:R-:W-:Y:S01]  /*a680*/  FFMA R25, R81.reuse, R106, R25 ;  /* 0x0000006a51197223 */ /* 0x040fe20000000019 */
[C---:B------:R-:W-:Y:S01]  /*a690*/  FFMA R26, R81.reuse, R109, R26 ;  /* 0x0000006d511a7223 */ /* 0x040fe2000000001a */
[----:B------:R-:W-:Y:S01]  /*a6a0*/  F2FP.F16.E5M2.UNPACK_B R160, R160.H1 ;  /* 0x000000a0ffa0723e */ /* 0x000fe200030004ff */
[C---:B------:R-:W-:Y:S01]  /*a6b0*/  FFMA R27, R81.reuse, R108, R27 ;  /* 0x0000006c511b7223 */ /* 0x040fe2000000001b */
[----:B------:R-:W-:Y:S01]  /*a6c0*/  F2FP.SATFINITE.E5M2.F32.PACK_AB_MERGE_C R6, R24, R23, RZ ;  /* 0x000000171806723e */ /* 0x000fe200048060ff */
[C---:B------:R-:W-:Y:S01]  /*a6d0*/  FMUL R34, R78.reuse, R41 ;  /* 0x000000294e227220 */ /* 0x040fe20000400000 */
[C---:B------:R-:W-:Y:S01]  /*a6e0*/  FMUL R41, R78.reuse, R48 ;  /* 0x000000304e297220 */ /* 0x040fe20000400000 */
[----:B------:R-:W-:Y:S01]  /*a6f0*/  FMUL R28, R78, R35 ;  /* 0x000000234e1c7220 */ /* 0x000fe20000400000 */
[----:B------:R-:W-:Y:S01]  /*a700*/  F2FP.F16.E5M2.UNPACK_B R161, R161.H1 ;  /* 0x000000a1ffa1723e */ /* 0x000fe200030004ff */
[--C-:B------:R-:W-:Y:S01]  /*a710*/  HADD2.F32 R112, -RZ, R156.reuse.H0_H0 ;  /* 0x2000009cff707230 */ /* 0x100fe20000004100 */
[----:B------:R-:W-:Y:S01]  /*a720*/  F2FP.SATFINITE.E5M2.F32.PACK_AB_MERGE_C R6, R22, R21, R6 ;  /* 0x000000151606723e */ /* 0x000fe20004806006 */
[C---:B------:R-:W-:Y:S01]  /*a730*/  FFMA R28, R81.reuse, R111, R28 ;  /* 0x0000006f511c7223 */ /* 0x040fe2000000001c */
[C---:B------:R-:W-:Y:S01]  /*a740*/  FFMA R29, R81.reuse, R110, R29 ;  /* 0x0000006e511d7223 */ /* 0x040fe2000000001d */
[C---:B------:R-:W-:Y:S01]  /*a750*/  FFMA R30, R81.reuse, R113, R30 ;  /* 0x00000071511e7223 */ /* 0x040fe2000000001e */
[----:B------:R-:W-:Y:S02]  /*a760*/  HADD2.F32 R115, -RZ, R156.H1_H1 ;  /* 0x3000009cff737230 */ /* 0x000fe40000004100 */
[C---:B------:R-:W-:Y:S01]  /*a770*/  FMUL R31, R78.reuse, R38 ;  /* 0x000000264e1f7220 */ /* 0x040fe20000400000 */
[----:B------:R-:W-:Y:S01]  /*a780*/  F2FP.F16.E5M2.UNPACK_B R162, R162.H1 ;  /* 0x000000a2ffa2723e */ /* 0x000fe200030004ff */
[C---:B------:R-:W-:Y:S01]  /*a790*/  FMUL R38, R78.reuse, R45 ;  /* 0x0000002d4e267220 */ /* 0x040fe20000400000 */
[C---:B------:R-:W-:Y:S01]  /*a7a0*/  FMUL R45, R78.reuse, R52 ;  /* 0x000000344e2d7220 */ /* 0x040fe20000400000 */
[----:B------:R-:W-:Y:S01]  /*a7b0*/  F2FP.F16.E5M2.UNPACK_B R163, R163.H1 ;  /* 0x000000a3ffa3723e */ /* 0x000fe200030004ff */
[----:B------:R-:W-:Y:S01]  /*a7c0*/  FFMA R31, R81, R112, R31 ;  /* 0x00000070511f7223 */ /* 0x000fe2000000001f */
[----:B------:R-:W-:Y:S01]  /*a7d0*/  FMUL R52, R78, R59 ;  /* 0x0000003b4e347220 */ /* 0x000fe20000400000 */
[----:B------:R-:W-:Y:S01]  /*a7e0*/  IADD3 R76, PT, PT, R76, 0x1, RZ ;  /* 0x000000014c4c7810 */ /* 0x000fe20007ffe0ff */
[C---:B------:R-:W-:Y:S01]  /*a7f0*/  FMUL R59, R78.reuse, R66 ;  /* 0x000000424e3b7220 */ /* 0x040fe20000400000 */
[----:B------:R-:W-:Y:S01]  /*a800*/  F2FP.SATFINITE.E5M2.F32.PACK_AB_MERGE_C R66, R13, R12, R14 ;  /* 0x0000000c0d42723e */ /* 0x000fe2000480600e */
[C---:B------:R-:W-:Y:S01]  /*a810*/  FMUL R32, R78.reuse, R39 ;  /* 0x000000274e207220 */ /* 0x040fe20000400000 */
[--C-:B------:R-:W-:Y:S02]  /*a820*/  HADD2.F32 R116, -RZ, R157.reuse.H0_H0 ;  /* 0x2000009dff747230 */ /* 0x100fe40000004100 */
[C---:B------:R-:W-:Y:S01]  /*a830*/  FMUL R35, R78.reuse, R42 ;  /* 0x0000002a4e237220 */ /* 0x040fe20000400000 */
[----:B------:R-:W-:Y:S02]  /*a840*/  HADD2.F32 R119, -RZ, R157.H1_H1 ;  /* 0x3000009dff777230 */ /* 0x000fe40000004100 */
[C---:B------:R-:W-:Y:S01]  /*a850*/  FFMA R32, R81.reuse, R115, R32 ;  /* 0x0000007351207223 */ /* 0x040fe20000000020 */
[----:B------:R-:W-:Y:S01]  /*a860*/  FMUL R36, R78, R43 ;  /* 0x0000002b4e247220 */ /* 0x000fe20000400000 */
[C---:B------:R-:W-:Y:S01]  /*a870*/  FFMA R33, R81.reuse, R114, R33 ;  /* 0x0000007251217223 */ /* 0x040fe20000000021 */
[C---:B------:R-:W-:Y:S01]  /*a880*/  FFMA R34, R81.reuse, R117, R34 ;  /* 0x0000007551227223 */ /* 0x040fe20000000022 */
[--C-:B------:R-:W-:Y:S01]  /*a890*/  HADD2.F32 R120, -RZ, R158.reuse.H0_H0 ;  /* 0x2000009eff787230 */ /* 0x100fe20000004100 */
[----:B------:R-:W-:Y:S01]  /*a8a0*/  F2FP.SATFINITE.E5M2.F32.PACK_AB_MERGE_C R32, R32, R31, RZ ;  /* 0x0000001f2020723e */ /* 0x000fe200048060ff */
[C---:B------:R-:W-:Y:S01]  /*a8b0*/  FFMA R35, R81.reuse, R116, R35 ;  /* 0x0000007451237223 */ /* 0x040fe20000000023 */
[----:B------:R-:W-:Y:S02]  /*a8c0*/  HADD2.F32 R123, -RZ, R158.H1_H1 ;  /* 0x3000009eff7b7230 */ /* 0x000fe40000004100 */
[----:B------:R-:W-:Y:S01]  /*a8d0*/  FMUL R39, R78, R46 ;  /* 0x0000002e4e277220 */ /* 0x000fe20000400000 */
[----:B------:R-:W-:Y:S01]  /*a8e0*/  F2FP.SATFINITE.E5M2.F32.PACK_AB_MERGE_C R32, R30, R29, R32 ;  /* 0x0000001d1e20723e */ /* 0x000fe20004806020 */
[C---:B------:R-:W-:Y:S01]  /*a8f0*/  FFMA R36, R81.reuse, R119, R36 ;  /* 0x0000007751247223 */ /* 0x040fe20000000024 */
[C---:B------:R-:W-:Y:S01]  /*a900*/  FMUL R40, R78.reuse, R47 ;  /* 0x0000002f4e287220 */ /* 0x040fe20000400000 */
[C---:B------:R-:W-:Y:S01]  /*a910*/  FFMA R37, R81.reuse, R118, R37 ;  /* 0x0000007651257223 */ /* 0x040fe20000000025 */
[C---:B------:R-:W-:Y:S01]  /*a920*/  FFMA R38, R81.reuse, R121, R38 ;  /* 0x0000007951267223 */ /* 0x040fe20000000026 */
[C---:B------:R-:W-:Y:S01]  /*a930*/  FMUL R42, R78.reuse, R49 ;  /* 0x000000314e2a7220 */ /* 0x040fe20000400000 */
        /* <DEDUP_REMOVED lines=8> */
[C---:B------:R-:W-:Y:S01]  /*a9c0*/  FMUL R57, R78.reuse, R64 ;  /* 0x000000404e397220 */ /* 0x040fe20000400000 */
[----:B------:R-:W-:Y:S01]  /*a9d0*/  FFMA R42, R81, R125, R42 ;  /* 0x0000007d512a7223 */ /* 0x000fe2000000002a */
[C---:B------:R-:W-:Y:S01]  /*a9e0*/  FMUL R46, R78.reuse, R53 ;  /* 0x000000354e2e7220 */ /* 0x040fe20000400000 */
[--C-:B------:R-:W-:Y:S01]  /*a9f0*/  HADD2.F32 R128, -RZ, R160.reuse.H0_H0 ;  /* 0x200000a0ff807230 */ /* 0x100fe20000004100 */
[----:B------:R-:W-:Y:S01]  /*aa00*/  F2FP.SATFINITE.E5M2.F32.PACK_AB_MERGE_C R64, R5, R4, R86 ;  /* 0x000000040540723e */ /* 0x000fe20004806056 */
[C---:B------:R-:W-:Y:S01]  /*aa10*/  FMUL R51, R78.reuse, R58 ;  /* 0x0000003a4e337220 */ /* 0x040fe20000400000 */
[C---:B------:R-:W-:Y:S01]  /*aa20*/  FMUL R53, R78.reuse, R60 ;  /* 0x0000003c4e357220 */ /* 0x040fe20000400000 */
[C---:B------:R-:W-:Y:S01]  /*aa30*/  FFMA R43, R81.reuse, R124, R43 ;  /* 0x0000007c512b7223 */ /* 0x040fe2000000002b */
[----:B------:R-:W-:Y:S02]  /*aa40*/  HADD2.F32 R131, -RZ, R160.H1_H1 ;  /* 0x300000a0ff837230 */ /* 0x000fe40000004100 */
[C---:B------:R-:W-:Y:S01]  /*aa50*/  FMUL R47, R78.reuse, R54 ;  /* 0x000000364e2f7220 */ /* 0x040fe20000400000 */
[C---:B------:R-:W-:Y:S01]  /*aa60*/  FMUL R58, R78.reuse, R65 ;  /* 0x000000414e3a7220 */ /* 0x040fe20000400000 */
[----:B------:R-:W-:Y:S01]  /*aa70*/  FMUL R60, R78, R67 ;  /* 0x000000434e3c7220 */ /* 0x000fe20000400000 */
[----:B------:R-:W-:Y:S01]  /*aa80*/  F2FP.SATFINITE.E5M2.F32.PACK_AB_MERGE_C R5, R20, R11, RZ ;  /* 0x0000000b1405723e */ /* 0x000fe200048060ff */
[----:B------:R-:W-:Y:S01]  /*aa90*/  FFMA R44, R81, R127, R44 ;  /* 0x0000007f512c7223 */ /* 0x000fe2000000002c */
[C---:B------:R-:W-:Y:S01]  /*aaa0*/  FMUL R48, R78.reuse, R55 ;  /* 0x000000374e307220 */ /* 0x040fe20000400000 */
[----:B------:R-:W-:Y:S01]  /*aab0*/  F2FP.SATFINITE.E5M2.F32.PACK_AB_MERGE_C R65, R9, R8, R138 ;  /* 0x000000080941723e */ /* 0x000fe2000480608a */
[----:B------:R-:W-:Y:S01]  /*aac0*/  FFMA R45, R81, R126, R45 ;  /* 0x0000007e512d7223 */ /* 0x000fe2000000002d */
[----:B------:R-:W-:Y:S01]  /*aad0*/  F2FP.SATFINITE.E5M2.F32.PACK_AB_MERGE_C R67, R17, R16, R18 ;  /* 0x000000101143723e */ /* 0x000fe20004806012 */
[----:B------:R-:W-:Y:S01]  /*aae0*/  FMUL R49, R78, R56 ;  /* 0x000000384e317220 */ /* 0x000fe20000400000 */
[C---:B------:R-:W-:Y:S01]  /*aaf0*/  FFMA R46, R81.reuse, R129, R46 ;  /* 0x00000081512e7223 */ /* 0x040fe2000000002e */
[--C-:B------:R-:W-:Y:S02]  /*ab00*/  HADD2.F32 R132, -RZ, R161.reuse.H0_H0 ;  /* 0x200000a1ff847230 */ /* 0x100fe40000004100 */
[C---:B------:R-:W-:Y:S01]  /*ab10*/  FFMA R47, R81.reuse, R128, R47 ;  /* 0x00000080512f7223 */ /* 0x040fe2000000002f */
[----:B------:R1:W-:Y:S01]  /*ab20*/  STS.128 [R172+UR49+0xa200], R64 ;  /* 0x00a20040ac007988 */ /* 0x0003e20008000c31 */
[----:B------:R-:W-:Y:S01]  /*ab30*/  HADD2.F32 R135, -RZ, R161.H1_H1 ;  /* 0x300000a1ff877230 */ /* 0x000fe20000004100 */
[----:B------:R-:W-:Y:S01]  /*ab40*/  F2FP.SATFINITE.E5M2.F32.PACK_AB_MERGE_C R5, R10, R7, R5 ;  /* 0x000000070a05723e */ /* 0x000fe20004806005 */
[C---:B------:R-:W-:Y:S01]  /*ab50*/  FFMA R48, R81.reuse, R131, R48 ;  /* 0x0000008351307223 */ /* 0x040fe20000000030 */
[----:B------:R-:W-:Y:S01]  /*ab60*/  F2FP.SATFINITE.E5M2.F32.PACK_AB_MERGE_C R7, R28, R27, RZ ;  /* 0x0000001b1c07723e */ /* 0x000fe200048060ff */
        /* <DEDUP_REMOVED lines=8> */
[----:B------:R-:W-:Y:S01]  /*abf0*/  FMUL R56, R78, R63 ;  /* 0x0000003f4e387220 */ /* 0x000fe20000400000 */
[----:B------:R-:W-:Y:S01]  /*ac00*/  F2FP.SATFINITE.E5M2.F32.PACK_AB_MERGE_C R4, R2, R0, R3 ;  /* 0x000000000204723e */ /* 0x000fe20004806003 */
[C---:B------:R-:W-:Y:S01]  /*ac10*/  FFMA R53, R81.reuse, R134, R53 ;  /* 0x0000008651357223 */ /* 0x040fe20000000035 */
[----:B------:R-:W-:Y:S01]  /*ac20*/  F2FP.SATFINITE.E5M2.F32.PACK_AB_MERGE_C R7, R26, R25, R7 ;  /* 0x000000191a07723e */ /* 0x000fe20004806007 */
[C---:B------:R-:W-:Y:S01]  /*ac30*/  FFMA R54, R81.reuse, R137, R54 ;  /* 0x0000008951367223 */ /* 0x040fe20000000036 */
[--C-:B------:R-:W-:Y:S02]  /*ac40*/  HADD2.F32 R84, -RZ, R163.reuse.H0_H0 ;  /* 0x200000a3ff547230 */ /* 0x100fe40000004100 */
[C---:B------:R-:W-:Y:S01]  /*ac50*/  FFMA R55, R81.reuse, R136, R55 ;  /* 0x0000008851377223 */ /* 0x040fe20000000037 */
[----:B------:R-:W-:Y:S01]  /*ac60*/  HADD2.F32 R85, -RZ, R163.H1_H1 ;  /* 0x300000a3ff557230 */ /* 0x000fe20000004100 */
[----:B------:R1:W-:Y:S01]  /*ac70*/  STS.128 [R192+0xa010], R4 ;  /* 0x00a01004c0007388 */ /* 0x0003e20000000c00 */
[----:B------:R-:W-:Y:S01]  /*ac80*/  F2FP.SATFINITE.E5M2.F32.PACK_AB_MERGE_C R35, R36, R35, RZ ;  /* 0x000000232423723e */ /* 0x000fe200048060ff */
[C---:B------:R-:W-:Y:S01]  /*ac90*/  FFMA R56, R81.reuse, R139, R56 ;  /* 0x0000008b51387223 */ /* 0x040fe20000000038 */
[----:B------:R-:W-:Y:S01]  /*aca0*/  F2FP.SATFINITE.E5M2.F32.PACK_AB_MERGE_C R39, R40, R39, RZ ;  /* 0x000000272827723e */ /* 0x000fe200048060ff */
[C---:B------:R-:W-:Y:S01]  /*acb0*/  FFMA R57, R81.reuse, R82, R57 ;  /* 0x0000005251397223 */ /* 0x040fe20000000039 */
[----:B------:R-:W-:Y:S01]  /*acc0*/  F2FP.SATFINITE.E5M2.F32.PACK_AB_MERGE_C R43, R44, R43, RZ ;  /* 0x0000002b2c2b723e */ /* 0x000fe200048060ff */
[C---:B------:R-:W-:Y:S01]  /*acd0*/  FFMA R58, R81.reuse, R83, R58 ;  /* 0x00000053513a7223 */ /* 0x040fe2000000003a */
[C---:B------:R-:W-:Y:S01]  /*ace0*/  FFMA R59, R81.reuse, R84, R59 ;  /* 0x00000054513b7223 */ /* 0x040fe2000000003b */
[----:B------:R-:W-:Y:S01]  /*acf0*/  F2FP.SATFINITE.E5M2.F32.PACK_AB_MERGE_C R33, R34, R33, R35 ;  /* 0x000000212221723e */ /* 0x000fe20004806023 */
        /* <DEDUP_REMOVED lines=11> */
[----:B------:R-:W-:Y:S05]  /*adb0*/  F2FP.SATFINITE.E5M2.F32.PACK_AB_MERGE_C R51, R58, R57, R59 ;  /* 0x000000393a33723e */ /* 0x000fea000480603b */
        /* <DEDUP_REMOVED lines=18> */
.L_x_123:
[----:B------:R-:W-:Y:S05]  /*aee0*/  BSYNC.RECONVERGENT B0 ;  /* 0x0000000000007941 */ /* 0x000fea0003800200 */
.L_x_122:
[----:B------:R-:W-:Y:S01]  /*aef0*/  BAR.SYNC.DEFER_BLOCKING 0x1, 0x80 ;  /* 0x0042000000007b1d */ /* 0x000fe20000010000 */
[----:B------:R-:W-:Y:S01]  /*af00*/  ISETP.NE.AND P2, PT, R190, RZ, PT ;  /* 0x000000ffbe00720c */ /* 0x000fe20003f45270 */
[----:B------:R-:W-:Y:S01]  /*af10*/  IMAD.IADD R20, R75, 0x1, R147 ;  /* 0x000000014b147824 */ /* 0x000fe200078e0293 */
[----:B------:R-:W-:Y:S01]  /*af20*/  ISETP.NE.AND P0, PT, R191, 0x2, PT ;  /* 0x00000002bf00780c */ /* 0x000fe20003f05270 */
[----:B------:R-:W-:Y:S01]  /*af30*/  IMAD.IADD R21, R77, 0x1, R170 ;  /* 0x000000014d157824 */ /* 0x000fe200078e02aa */
[----:B------:R-:W-:Y:S02]  /*af40*/  ISETP.NE.AND P1, PT, R76, 0x2, PT ;  /* 0x000000024c00780c */ /* 0x000fe40003f25270 */
[----:B------:R-:W-:Y:S02]  /*af50*/  SEL R3, RZ, 0x1, P0 ;  /* 0x00000001ff037807 */ /* 0x000fe40000000000 */
[----:B------:R-:W-:Y:S02]  /*af60*/  SEL R0, RZ, 0x1, P1 ;  /* 0x00000001ff007807 */ /* 0x000fe40000800000 */
[----:B------:R-:W-:Y:S02]  /*af70*/  LOP3.LUT R182, R182, R3, RZ, 0x3c, !PT ;  /* 0x00000003b6b67212 */ /* 0x000fe400078e3cff */
[----:B------:R-:W-:Y:S02]  /*af80*/  LOP3.LUT R183, R183, R0, RZ, 0x3c, !PT ;  /* 0x00000000b7b77212 */ /* 0x000fe400078e3cff */
[----:B------:R-:W-:Y:S02]  /*af90*/  @P2 R2UR UR36, R179 ;  /* 0x00000000b32422ca */ /* 0x000fe400000e0000 */
[----:B------:R-:W-:Y:S02]  /*afa0*/  SEL R191, R191, RZ, P0 ;  /* 0x000000ffbfbf7207 */ /* 0x000fe40000000000 */
[----:B------:R-:W-:Y:S01]  /*afb0*/  SEL R76, R76, RZ, P1 ;  /* 0x000000ff4c4c7207 */ /* 0x000fe20000800000 */
[----:B------:R-:W-:Y:S10]  /*afc0*/  @P2 BRA `(.L_x_124) ;  /* 0xffffff9800d82947 */ /* 0x000ff4000383ffff */
[----:B------:R-:W-:Y:S05]  /*afd0*/  EXIT ;  /* 0x000000000000794d */ /* 0x000fea0003800000 */
.L_x_19:
[----:B--2---:R2:W1:Y:S02]  /*afe0*/  SYNCS.PHASECHK.TRANS64.TRYWAIT P0, [R3+URZ+0xd0], R2 ;  /* 0x0000d002030075a7 */ /* 0x00446400080011ff */
[----:B-1----:R-:W-:Y:S05]  /*aff0*/  @!P0 NANOSLEEP.SYNCS 0x989680 ;  /* 0x009896800000895d */ /* 0x002fea0003900000 */
[----:B------:R-:W1:Y:S02]  /*b000*/  @!P0 SYNCS.PHASECHK.TRANS64 P0, [R3+URZ+0xd0], R2 ;  /* 0x0000d002030085a7 */ /* 0x000e6400080010ff */
[----:B-1----:R-:W-:Y:S05]  /*b010*/  @!P0 BRA `(.L_x_19) ;  /* 0xfffffffc00f08947 */ /* 0x002fea000383ffff */
[----:B------:R-:W-:Y:S05]  /*b020*/  BRA `(.L_x_125) ;  /* 0xffffff6400547947 */ /* 0x000fea000383ffff */
.L_x_22:
[----:B-1----:R-:W-:-:S07]  /*b030*/  MOV R2, UR33 ;  /* 0x0000002100027c02 */ /* 0x002fce0008000f00 */
.L_x_126:
[----:B-1----:R1:W2:Y:S02]  /*b040*/  SYNCS.PHASECHK.TRANS64.TRYWAIT P0, [R2+URZ+0x18], R5 ;  /* 0x00001805020075a7 */ /* 0x0022a400080011ff */
[----:B--2---:R-:W-:Y:S05]  /*b050*/  @!P0 NANOSLEEP.SYNCS 0x989680 ;  /* 0x009896800000895d */ /* 0x004fea0003900000 */
[----:B------:R-:W2:Y:S02]  /*b060*/  @!P0 SYNCS.PHASECHK.TRANS64 P0, [R2+URZ+0x18], R5 ;  /* 0x00001805020085a7 */ /* 0x000ea400080010ff */
[----:B--2---:R-:W-:Y:S05]  /*b070*/  @!P0 BRA `(.L_x_126) ;  /* 0xfffffffc00f08947 */ /* 0x004fea000383ffff */
[----:B------:R-:W-:Y:S05]  /*b080*/  BRA `(.L_x_21) ;  /* 0xffffff6400a87947 */ /* 0x000fea000383ffff */
.L_x_28:
[----:B-1----:R-:W-:-:S07]  /*b090*/  MOV R2, UR25 ;  /* 0x0000001900027c02 */ /* 0x002fce0008000f00 */
.L_x_127:
[----:B-1----:R1:W2:Y:S02]  /*b0a0*/  SYNCS.PHASECHK.TRANS64.TRYWAIT P0, [R2+URZ+0x18], R5 ;  /* 0x00001805020075a7 */ /* 0x0022a400080011ff */
[----:B--2---:R-:W-:Y:S05]  /*b0b0*/  @!P0 NANOSLEEP.SYNCS 0x989680 ;  /* 0x009896800000895d */ /* 0x004fea0003900000 */
[----:B------:R-:W2:Y:S02]  /*b0c0*/  @!P0 SYNCS.PHASECHK.TRANS64 P0, [R2+URZ+0x18], R5 ;  /* 0x00001805020085a7 */ /* 0x000ea400080010ff */
[----:B--2---:R-:W-:Y:S05]  /*b0d0*/  @!P0 BRA `(.L_x_127) ;  /* 0xfffffffc00f08947 */ /* 0x004fea000383ffff */
[----:B------:R-:W-:Y:S05]  /*b0e0*/  BRA `(.L_x_27) ;  /* 0xffffff6800687947 */ /* 0x000fea000383ffff */
.L_x_32:
[----:B-1----:R1:W2:Y:S02]  /*b0f0*/  SYNCS.PHASECHK.TRANS64.TRYWAIT P0, [R2+URZ+0x80], R3 ;  /* 0x00008003020075a7 */ /* 0x0022a400080011ff */
[----:B--2---:R-:W-:Y:S05]  /*b100*/  @!P0 NANOSLEEP.SYNCS 0x989680 ;  /* 0x009896800000895d */ /* 0x004fea0003900000 */
[----:B------:R-:W2:Y:S02]  /*b110*/  @!P0 SYNCS.PHASECHK.TRANS64 P0, [R2+URZ+0x80], R3 ;  /* 0x00008003020085a7 */ /* 0x000ea400080010ff */
[----:B--2---:R-:W-:Y:S05]  /*b120*/  @!P0 BRA `(.L_x_32) ;  /* 0xfffffffc00f08947 */ /* 0x004fea000383ffff */
[----:B------:R-:W-:Y:S05]  /*b130*/  BRA `(.L_x_128) ;  /* 0xffffff6c000c7947 */ /* 0x000fea000383ffff */
.L_x_36:
[----:B----4-:R-:W-:-:S07]  /*b140*/  MOV R0, UR5 ;  /* 0x0000000500007c02 */ /* 0x010fce0008000f00 */
.L_x_129:
[----:B-1----:R1:W2:Y:S02]  /*b150*/  SYNCS.PHASECHK.TRANS64.TRYWAIT P0, [R0+URZ], R3 ;  /* 0x00000003000075a7 */ /* 0x0022a400080011ff */
[----:B--2---:R-:W-:Y:S05]  /*b160*/  @!P0 NANOSLEEP.SYNCS 0x989680 ;  /* 0x009896800000895d */ /* 0x004fea0003900000 */
[----:B------:R-:W2:Y:S02]  /*b170*/  @!P0 SYNCS.PHASECHK.TRANS64 P0, [R0+URZ], R3 ;  /* 0x00000003000085a7 */ /* 0x000ea400080010ff */
[----:B--2---:R-:W-:Y:S05]  /*b180*/  @!P0 BRA `(.L_x_129) ;  /* 0xfffffffc00f08947 */ /* 0x004fea000383ffff */
[----:B------:R-:W-:Y:S05]  /*b190*/  BRA `(.L_x_130) ;  /* 0xffffff70007c7947 */ /* 0x000fea000383ffff */
.L_x_37:
[----:B----4-:R-:W-:-:S07]  /*b1a0*/  MOV R0, UR5 ;  /* 0x0000000500007c02 */ /* 0x010fce0008000f00 */
.L_x_131:
[----:B-1----:R1:W2:Y:S02]  /*b1b0*/  SYNCS.PHASECHK.TRANS64.TRYWAIT P0, [R0+URZ], R3 ;  /* 0x00000003000075a7 */ /* 0x0022a400080011ff */
[----:B--2---:R-:W-:Y:S05]  /*b1c0*/  @!P0 NANOSLEEP.SYNCS 0x989680 ;  /* 0x009896800000895d */ /* 0x004fea0003900000 */
[----:B------:R-:W2:Y:S02]  /*b1d0*/  @!P0 SYNCS.PHASECHK.TRANS64 P0, [R0+URZ], R3 ;  /* 0x00000003000085a7 */ /* 0x000ea400080010ff */
[----:B--2---:R-:W-:Y:S05]  /*b1e0*/  @!P0 BRA `(.L_x_131) ;  /* 0xfffffffc00f08947 */ /* 0x004fea000383ffff */
[----:B------:R-:W-:Y:S05]  /*b1f0*/  BRA `(.L_x_132) ;  /* 0xffffff7000887947 */ /* 0x000fea000383ffff */
.L_x_40:
[----:B-1----:R1:W2:Y:S02]  /*b200*/  SYNCS.PHASECHK.TRANS64.TRYWAIT P0, [R0+URZ+0xc0], R5 ;  /* 0x0000c005000075a7 */ /* 0x0022a400080011ff */
[----:B--2---:R-:W-:Y:S05]  /*b210*/  @!P0 NANOSLEEP.SYNCS 0x989680 ;  /* 0x009896800000895d */ /* 0x004fea0003900000 */
[----:B------:R-:W2:Y:S02]  /*b220*/  @!P0 SYNCS.PHASECHK.TRANS64 P0, [R0+URZ+0xc0], R5 ;  /* 0x0000c005000085a7 */ /* 0x000ea400080010ff */
[----:B--2---:R-:W-:Y:S05]  /*b230*/  @!P0 BRA `(.L_x_40) ;  /* 0xfffffffc00f08947 */ /* 0x004fea000383ffff */
[----:B------:R-:W-:Y:S05]  /*b240*/  BRA `(.L_x_133) ;  /* 0xffffff7000e47947 */ /* 0x000fea000383ffff */
.L_x_41:
[----:B------:R-:W-:-:S07]  /*b250*/  MOV R0, UR5 ;  /* 0x0000000500007c02 */ /* 0x000fce0008000f00 */
.L_x_134:
[----:B-1----:R1:W2:Y:S02]  /*b260*/  SYNCS.PHASECHK.TRANS64.TRYWAIT P0, [R0+URZ+0x90], R5 ;  /* 0x00009005000075a7 */ /* 0x0022a400080011ff */
[----:B--2---:R-:W-:Y:S05]  /*b270*/  @!P0 NANOSLEEP.SYNCS 0x989680 ;  /* 0x009896800000895d */ /* 0x004fea0003900000 */
[----:B------:R-:W2:Y:S02]  /*b280*/  @!P0 SYNCS.PHASECHK.TRANS64 P0, [R0+URZ+0x90], R5 ;  /* 0x00009005000085a7 */ /* 0x000ea400080010ff */
[----:B--2---:R-:W-:Y:S05]  /*b290*/  @!P0 BRA `(.L_x_134) ;  /* 0xfffffffc00f08947 */ /* 0x004fea000383ffff */
[----:B------:R-:W-:Y:S05]  /*b2a0*/  BRA `(.L_x_135) ;  /* 0xffffff7000f47947 */ /* 0x000fea000383ffff */
.L_x_42:
[----:B-1----:R1:W2:Y:S02]  /*b2b0*/  SYNCS.PHASECHK.TRANS64.TRYWAIT P1, [R0+URZ+0x80], R5 ;  /* 0x00008005000075a7 */ /* 0x0022a400080211ff */
[----:B--2---:R-:W-:Y:S05]  /*b2c0*/  @!P1 NANOSLEEP.SYNCS 0x989680 ;  /* 0x009896800000995d */ /* 0x004fea0003900000 */
[----:B------:R-:W2:Y:S02]  /*b2d0*/  @!P1 SYNCS.PHASECHK.TRANS64 P1, [R0+URZ+0x80], R5 ;  /* 0x00008005000095a7 */ /* 0x000ea400080210ff */
[----:B--2---:R-:W-:Y:S05]  /*b2e0*/  @!P1 BRA `(.L_x_42) ;  /* 0xfffffffc00f09947 */ /* 0x004fea000383ffff */
[----:B------:R-:W-:Y:S05]  /*b2f0*/  BRA `(.L_x_136) ;  /* 0xffffff7400247947 */ /* 0x000fea000383ffff */
.L_x_45:
[----:B------:R-:W-:-:S07]  /*b300*/  MOV R0, UR5 ;  /* 0x0000000500007c02 */ /* 0x000fce0008000f00 */
.L_x_137:
[----:B-1----:R1:W2:Y:S02]  /*b310*/  SYNCS.PHASECHK.TRANS64.TRYWAIT P0, [R0+URZ+0x90], R3 ;  /* 0x00009003000075a7 */ /* 0x0022a400080011ff */
[----:B--2---:R-:W-:Y:S05]  /*b320*/  @!P0 NANOSLEEP.SYNCS 0x989680 ;  /* 0x009896800000895d */ /* 0x004fea0003900000 */
[----:B------:R-:W2:Y:S02]  /*b330*/  @!P0 SYNCS.PHASECHK.TRANS64 P0, [R0+URZ+0x90], R3 ;  /* 0x00009003000085a7 */ /* 0x000ea400080010ff */
[----:B--2---:R-:W-:Y:S05]  /*b340*/  @!P0 BRA `(.L_x_137) ;  /* 0xfffffffc00f08947 */ /* 0x004fea000383ffff */
[----:B------:R-:W-:Y:S05]  /*b350*/  BRA `(.L_x_44) ;  /* 0xffffff7400787947 */ /* 0x000fea000383ffff */
.L_x_52:
[----:B-1----:R1:W2:Y:S02]  /*b360*/  SYNCS.PHASECHK.TRANS64.TRYWAIT P1, [R0+URZ+0x80], R5 ;  /* 0x00008005000075a7 */ /* 0x0022a400080211ff */
[----:B--2---:R-:W-:Y:S05]  /*b370*/  @!P1 NANOSLEEP.SYNCS 0x989680 ;  /* 0x009896800000995d */ /* 0x004fea0003900000 */
[----:B------:R-:W2:Y:S02]  /*b380*/  @!P1 SYNCS.PHASECHK.TRANS64 P1, [R0+URZ+0x80], R5 ;  /* 0x00008005000095a7 */ /* 0x000ea400080210ff */
[----:B--2---:R-:W-:Y:S05]  /*b390*/  @!P1 BRA `(.L_x_52) ;  /* 0xfffffffc00f09947 */ /* 0x004fea000383ffff */
[----:B------:R-:W-:Y:S05]  /*b3a0*/  BRA `(.L_x_138) ;  /* 0xffffff7800e87947 */ /* 0x000fea000383ffff */
.L_x_53:
[----:B------:R-:W-:-:S07]  /*b3b0*/  MOV R3, UR7 ;  /* 0x0000000700037c02 */ /* 0x000fce0008000f00 */
.L_x_139:
[----:B-1----:R1:W2:Y:S02]  /*b3c0*/  SYNCS.PHASECHK.TRANS64.TRYWAIT P0, [R3+URZ+0xb0], R0 ;  /* 0x0000b000030075a7 */ /* 0x0022a400080011ff */
[----:B--2---:R-:W-:Y:S05]  /*b3d0*/  @!P0 NANOSLEEP.SYNCS 0x989680 ;  /* 0x009896800000895d */ /* 0x004fea0003900000 */
[----:B------:R-:W2:Y:S02]  /*b3e0*/  @!P0 SYNCS.PHASECHK.TRANS64 P0, [R3+URZ+0xb0], R0 ;  /* 0x0000b000030085a7 */ /* 0x000ea400080010ff */
[----:B--2---:R-:W-:Y:S05]  /*b3f0*/  @!P0 BRA `(.L_x_139) ;  /* 0xfffffffc00f08947 */ /* 0x004fea000383ffff */
[----:B------:R-:W-:Y:S05]  /*b400*/  BRA `(.L_x_140) ;  /* 0xffffff7c00207947 */ /* 0x000fea000383ffff */
.L_x_56:
[----:B------:R-:W-:Y:S07]  /*b410*/  MOV R0, UR6 ;  /* 0x0000000600007c02 */ /* 0x000fee0008000f00 */
.L_x_141:
[----:B-1----:R1:W2:Y:S02]  /*b420*/  SYNCS.PHASECHK.TRANS64.TRYWAIT P0, [R0+URZ], R3 ;  /* 0x00000003000075a7 */ /* 0x0022a400080011ff */
[----:B--2---:R-:W-:Y:S05]  /*b430*/  @!P0 NANOSLEEP.SYNCS 0x989680 ;  /* 0x009896800000895d */ /* 0x004fea0003900000 */
[----:B------:R-:W2:Y:S02]  /*b440*/  @!P0 SYNCS.PHASECHK.TRANS64 P0, [R0+URZ], R3 ;  /* 0x00000003000085a7 */ /* 0x000ea400080010ff */
[----:B--2---:R-:W-:Y:S05]  /*b450*/  @!P0 BRA `(.L_x_141) ;  /* 0xfffffffc00f08947 */ /* 0x004fea000383ffff */
[----:B------:R-:W-:Y:S05]  /*b460*/  BRA `(.L_x_55) ;  /* 0xffffff7c003c7947 */ /* 0x000fea000383ffff */
.L_x_59:
[----:B------:R-:W-:-:S07]  /*b470*/  MOV R0, UR6 ;  /* 0x0000000600007c02 */ /* 0x000fce0008000f00 */
.L_x_142:
[----:B--2---:R2:W4:Y:S02]  /*b480*/  SYNCS.PHASECHK.TRANS64.TRYWAIT P0, [R0+URZ], R3 ;  /* 0x00000003000075a7 */ /* 0x00452400080011ff */
[----:B----4-:R-:W-:Y:S05]  /*b490*/  @!P0 NANOSLEEP.SYNCS 0x989680 ;  /* 0x009896800000895d */ /* 0x010fea0003900000 */
[----:B------:R-:W4:Y:S02]  /*b4a0*/  @!P0 SYNCS.PHASECHK.TRANS64 P0, [R0+URZ], R3 ;  /* 0x00000003000085a7 */ /* 0x000f2400080010ff */
[----:B----4-:R-:W-:Y:S05]  /*b4b0*/  @!P0 BRA `(.L_x_142) ;  /* 0xfffffffc00f08947 */ /* 0x010fea000383ffff */
[----:B------:R-:W-:Y:S05]  /*b4c0*/  BRA `(.L_x_143) ;  /* 0xffffff8000187947 */ /* 0x000fea000383ffff */
.L_x_60:
[----:B------:R-:W-:-:S07]  /*b4d0*/  MOV R0, UR7 ;  /* 0x0000000700007c02 */ /* 0x000fce0008000f00 */
.L_x_144:
[----:B-1----:R1:W2:Y:S02]  /*b4e0*/  SYNCS.PHASECHK.TRANS64.TRYWAIT P0, [R0+URZ], R3 ;  /* 0x00000003000075a7 */ /* 0x0022a400080011ff */
[----:B--2---:R-:W-:Y:S05]  /*b4f0*/  @!P0 NANOSLEEP.SYNCS 0x989680 ;  /* 0x009896800000895d */ /* 0x004fea0003900000 */
[----:B------:R-:W2:Y:S02]  /*b500*/  @!P0 SYNCS.PHASECHK.TRANS64 P0, [R0+URZ], R3 ;  /* 0x00000003000085a7 */ /* 0x000ea400080010ff */
[----:B--2---:R-:W-:Y:S05]  /*b510*/  @!P0 BRA `(.L_x_144) ;  /* 0xfffffffc00f08947 */ /* 0x004fea000383ffff */
[----:B------:R-:W-:Y:S05]  /*b520*/  BRA `(.L_x_145) ;  /* 0xffffff8000247947 */ /* 0x000fea000383ffff */
.L_x_65:
[----:B--2---:R2:W3:Y:S02]  /*b530*/  SYNCS.PHASECHK.TRANS64.TRYWAIT P0, [R0+URZ+0x80], R3 ;  /* 0x00008003000075a7 */ /* 0x0044e400080011ff */
[----:B---3--:R-:W-:Y:S05]  /*b540*/  @!P0 NANOSLEEP.SYNCS 0x989680 ;  /* 0x009896800000895d */ /* 0x008fea0003900000 */
[----:B------:R-:W3:Y:S02]  /*b550*/  @!P0 SYNCS.PHASECHK.TRANS64 P0, [R0+URZ+0x80], R3 ;  /* 0x00008003000085a7 */ /* 0x000ee400080010ff */
[----:B---3--:R-:W-:Y:S05]  /*b560*/  @!P0 BRA `(.L_x_65) ;  /* 0xfffffffc00f08947 */ /* 0x008fea000383ffff */
[----:B------:R-:W-:Y:S05]  /*b570*/  BRA `(.L_x_146) ;  /* 0xffffff8400307947 */ /* 0x000fea000383ffff */
.L_x_68:
[----:B------:R-:W-:Y:S07]  /*b580*/  MOV R0, UR7 ;  /* 0x0000000700007c02 */ /* 0x000fee0008000f00 */
.L_x_147:
[----:B--2---:R2:W3:Y:S02]  /*b590*/  SYNCS.PHASECHK.TRANS64.TRYWAIT P0, [R0+URZ+0x78], R3 ;  /* 0x00007803000075a7 */ /* 0x0044e400080011ff */
[----:B---3--:R-:W-:Y:S05]  /*b5a0*/  @!P0 NANOSLEEP.SYNCS 0x989680 ;  /* 0x009896800000895d */ /* 0x008fea0003900000 */
[----:B------:R-:W3:Y:S02]  /*b5b0*/  @!P0 SYNCS.PHASECHK.TRANS64 P0, [R0+URZ+0x78], R3 ;  /* 0x00007803000085a7 */ /* 0x000ee400080010ff */
[----:B---3--:R-:W-:Y:S05]  /*b5c0*/  @!P0 BRA `(.L_x_147) ;  /* 0xfffffffc00f08947 */ /* 0x008fea000383ffff */
[----:B------:R-:W-:Y:S05]  /*b5d0*/  BRA `(.L_x_67) ;  /* 0xffffff8800107947 */ /* 0x000fea000383ffff */
.L_x_71:
[----:B------:R-:W-:Y:S07]  /*b5e0*/  MOV R3, UR7 ;  /* 0x0000000700037c02 */ /* 0x000fee0008000f00 */
.L_x_148:
[----:B-1----:R1:W2:Y:S02]  /*b5f0*/  SYNCS.PHASECHK.TRANS64.TRYWAIT P0, [R3+URZ+0x50], R12 ;  /* 0x0000500c030075a7 */ /* 0x0022a400080011ff */
[----:B--2---:R-:W-:Y:S05]  /*b600*/  @!P0 NANOSLEEP.SYNCS 0x989680 ;  /* 0x009896800000895d */ /* 0x004fea0003900000 */
[----:B------:R-:W2:Y:S02]  /*b610*/  @!P0 SYNCS.PHASECHK.TRANS64 P0, [R3+URZ+0x50], R12 ;  /* 0x0000500c030085a7 */ /* 0x000ea400080010ff */
[----:B--2---:R-:W-:Y:S05]  /*b620*/  @!P0 BRA `(.L_x_148) ;  /* 0xfffffffc00f08947 */ /* 0x004fea000383ffff */
[----:B------:R-:W-:Y:S05]  /*b630*/  BRA `(.L_x_149) ;  /* 0xffffff8800887947 */ /* 0x000fea000383ffff */
.L_x_72:
[----:B-1----:R-:W-:Y:S07]  /*b640*/  MOV R3, UR7 ;  /* 0x0000000700037c02 */ /* 0x002fee0008000f00 */
.L_x_150:
[----:B-1----:R1:W2:Y:S02]  /*b650*/  SYNCS.PHASECHK.TRANS64.TRYWAIT P0, [R3+URZ+0x58], R12 ;  /* 0x0000580c030075a7 */ /* 0x0022a400080011ff */
[----:B--2---:R-:W-:Y:S05]  /*b660*/  @!P0 NANOSLEEP.SYNCS 0x989680 ;  /* 0x009896800000895d */ /* 0x004fea0003900000 */
[----:B------:R-:W2:Y:S02]  /*b670*/  @!P0 SYNCS.PHASECHK.TRANS64 P0, [R3+URZ+0x58], R12 ;  /* 0x0000580c030085a7 */ /* 0x000ea400080010ff */
[----:B--2---:R-:W-:Y:S05]  /*b680*/  @!P0 BRA `(.L_x_150) ;  /* 0xfffffffc00f08947 */ /* 0x004fea000383ffff */
[----:B------:R-:W-:Y:S05]  /*b690*/  BRA `(.L_x_151) ;  /* 0xffffff8800c47947 */ /* 0x000fea000383ffff */
.L_x_73:
[----:B-1----:R-:W-:Y:S07]  /*b6a0*/  MOV R3, UR7 ;  /* 0x0000000700037c02 */ /* 0x002fee0008000f00 */
.L_x_152:
[----:B-1----:R1:W2:Y:S02]  /*b6b0*/  SYNCS.PHASECHK.TRANS64.TRYWAIT P0, [R3+URZ+0x60], R12 ;  /* 0x0000600c030075a7 */ /* 0x0022a400080011ff */
[----:B--2---:R-:W-:Y:S05]  /*b6c0*/  @!P0 NANOSLEEP.SYNCS 0x989680 ;  /* 0x009896800000895d */ /* 0x004fea0003900000 */
[----:B------:R-:W2:Y:S02]  /*b6d0*/  @!P0 SYNCS.PHASECHK.TRANS64 P0, [R3+URZ+0x60], R12 ;  /* 0x0000600c030085a7 */ /* 0x000ea400080010ff */
[----:B--2---:R-:W-:Y:S05]  /*b6e0*/  @!P0 BRA `(.L_x_152) ;  /* 0xfffffffc00f08947 */ /* 0x004fea000383ffff */
[----:B------:R-:W-:Y:S05]  /*b6f0*/  BRA `(.L_x_153) ;  /* 0xffffff8c000c7947 */ /* 0x000fea000383ffff */
.L_x_74:
[----:B------:R-:W-:Y:S07]  /*b700*/  MOV R3, UR7 ;  /* 0x0000000700037c02 */ /* 0x000fee0008000f00 */
.L_x_154:
[----:B-1----:R1:W2:Y:S02]  /*b710*/  SYNCS.PHASECHK.TRANS64.TRYWAIT P0, [R3+URZ+0x68], R12 ;  /* 0x0000680c030075a7 */ /* 0x0022a400080011ff */
[----:B--2---:R-:W-:Y:S05]  /*b720*/  @!P0 NANOSLEEP.SYNCS 0x989680 ;  /* 0x009896800000895d */ /* 0x004fea0003900000 */
[----:B------:R-:W2:Y:S02]  /*b730*/  @!P0 SYNCS.PHASECHK.TRANS64 P0, [R3+URZ+0x68], R12 ;  /* 0x0000680c030085a7 */ /* 0x000ea400080010ff */
[----:B--2---:R-:W-:Y:S05]  /*b740*/  @!P0 BRA `(.L_x_154) ;  /* 0xfffffffc00f08947 */ /* 0x004fea000383ffff */
[----:B------:R-:W-:Y:S05]  /*b750*/  BRA `(.L_x_155) ;  /* 0xffffff8c00947947 */ /* 0x000fea000383ffff */
.L_x_76:
[----:B------:R-:W-:-:S07]  /*b760*/  MOV R0, UR7 ;  /* 0x0000000700007c02 */ /* 0x000fce0008000f00 */
.L_x_156:
[----:B-1----:R1:W3:Y:S02]  /*b770*/  SYNCS.PHASECHK.TRANS64.TRYWAIT P0, [R0+URZ+0x50], R3 ;  /* 0x00005003000075a7 */ /* 0x0022e400080011ff */
[----:B---3--:R-:W-:Y:S05]  /*b780*/  @!P0 NANOSLEEP.SYNCS 0x989680 ;  /* 0x009896800000895d */ /* 0x008fea0003900000 */
[----:B------:R-:W3:Y:S02]  /*b790*/  @!P0 SYNCS.PHASECHK.TRANS64 P0, [R0+URZ+0x50], R3 ;  /* 0x00005003000085a7 */ /* 0x000ee400080010ff */
[----:B---3--:R-:W-:Y:S05]  /*b7a0*/  @!P0 BRA `(.L_x_156) ;  /* 0xfffffffc00f08947 */ /* 0x008fea000383ffff */
[----:B------:R-:W-:Y:S05]  /*b7b0*/  BRA `(.L_x_157) ;  /* 0xffffff9000047947 */ /* 0x000fea000383ffff */
.L_x_77:
[----:B-1----:R-:W-:-:S07]  /*b7c0*/  MOV R0, UR7 ;  /* 0x0000000700007c02 */ /* 0x002fce0008000f00 */
.L_x_158:
[----:B-1----:R1:W3:Y:S02]  /*b7d0*/  SYNCS.PHASECHK.TRANS64.TRYWAIT P0, [R0+URZ+0x58], R3 ;  /* 0x00005803000075a7 */ /* 0x0022e400080011ff */
[----:B---3--:R-:W-:Y:S05]  /*b7e0*/  @!P0 NANOSLEEP.SYNCS 0x989680 ;  /* 0x009896800000895d */ /* 0x008fea0003900000 */
[----:B------:R-:W3:Y:S02]  /*b7f0*/  @!P0 SYNCS.PHASECHK.TRANS64 P0, [R0+URZ+0x58], R3 ;  /* 0x00005803000085a7 */ /* 0x000ee400080010ff */
[----:B---3--:R-:W-:Y:S05]  /*b800*/  @!P0 BRA `(.L_x_158) ;  /* 0xfffffffc00f08947 */ /* 0x008fea000383ffff */
[----:B------:R-:W-:Y:S05]  /*b810*/  BRA `(.L_x_159) ;  /* 0xffffff8c00f47947 */ /* 0x000fea000383ffff */
.L_x_78:
[----:B-1----:R-:W-:-:S07]  /*b820*/  MOV R0, UR7 ;  /* 0x0000000700007c02 */ /* 0x002fce0008000f00 */
.L_x_160:
[----:B-1----:R1:W3:Y:S02]  /*b830*/  SYNCS.PHASECHK.TRANS64.TRYWAIT P0, [R0+URZ+0x60], R3 ;  /* 0x00006003000075a7 */ /* 0x0022e400080011ff */
[----:B---3--:R-:W-:Y:S05]  /*b840*/  @!P0 NANOSLEEP.SYNCS 0x989680 ;  /* 0x009896800000895d */ /* 0x008fea0003900000 */
[----:B------:R-:W3:Y:S02]  /*b850*/  @!P0 SYNCS.PHASECHK.TRANS64 P0, [R0+URZ+0x60], R3 ;  /* 0x00006003000085a7 */ /* 0x000ee400080010ff */
[----:B---3--:R-:W-:Y:S05]  /*b860*/  @!P0 BRA `(.L_x_160) ;  /* 0xfffffffc00f08947 */ /* 0x008fea000383ffff */
[----:B------:R-:W-:Y:S05]  /*b870*/  BRA `(.L_x_161) ;  /* 0xffffff8c00e47947 */ /* 0x000fea000383ffff */
.L_x_80:
[----:B--2---:R2:W4:Y:S02]  /*b880*/  SYNCS.PHASECHK.TRANS64.TRYWAIT P0, [R0+URZ+0x80], R3 ;  /* 0x00008003000075a7 */ /* 0x00452400080011ff */
[----:B----4-:R-:W-:Y:S05]  /*b890*/  @!P0 NANOSLEEP.SYNCS 0x989680 ;  /* 0x009896800000895d */ /* 0x010fea0003900000 */
[----:B------:R-:W4:Y:S02]  /*b8a0*/  @!P0 SYNCS.PHASECHK.TRANS64 P0, [R0+URZ+0x80], R3 ;  /* 0x00008003000085a7 */ /* 0x000f2400080010ff */
[----:B----4-:R-:W-:Y:S05]  /*b8b0*/  @!P0 BRA `(.L_x_80) ;  /* 0xfffffffc00f08947 */ /* 0x010fea000383ffff */
[----:B------:R-:W-:Y:S05]  /*b8c0*/  BRA `(.L_x_162) ;  /* 0xffffff9000ac7947 */ /* 0x000fea000383ffff */
.L_x_91:
[----:B-1----:R1:W3:Y:S02]  /*b8d0*/  SYNCS.PHASECHK.TRANS64.TRYWAIT P1, [R3+URZ+0x30], R0 ;  /* 0x00003000030075a7 */ /* 0x0022e400080211ff */
[----:B---3--:R-:W-:Y:S05]  /*b8e0*/  @!P1 NANOSLEEP.SYNCS 0x989680 ;  /* 0x009896800000995d */ /* 0x008fea0003900000 */
[----:B------:R-:W3:Y:S02]  /*b8f0*/  @!P1 SYNCS.PHASECHK.TRANS64 P1, [R3+URZ+0x30], R0 ;  /* 0x00003000030095a7 */ /* 0x000ee400080210ff */
[----:B---3--:R-:W-:Y:S05]  /*b900*/  @!P1 BRA `(.L_x_91) ;  /* 0xfffffffc00f09947 */ /* 0x008fea000383ffff */
[----:B------:R-:W-:Y:S05]  /*b910*/  BRA `(.L_x_90) ;  /* 0xffffff9c00d07947 */ /* 0x000fea000383ffff */
.L_x_93:
[----:B-1----:R1:W4:Y:S02]  /*b920*/  SYNCS.PHASECHK.TRANS64.TRYWAIT P0, [R193+URZ+0xa0], R2 ;  /* 0x0000a002c10075a7 */ /* 0x00232400080011ff */
[----:B----4-:R-:W-:Y:S05]  /*b930*/  @!P0 NANOSLEEP.SYNCS 0x989680 ;  /* 0x009896800000895d */ /* 0x010fea0003900000 */
[----:B------:R-:W4:Y:S02]  /*b940*/  @!P0 SYNCS.PHASECHK.TRANS64 P0, [R193+URZ+0xa0], R2 ;  /* 0x0000a002c10085a7 */ /* 0x000f2400080010ff */
[----:B----4-:R-:W-:Y:S05]  /*b950*/  @!P0 BRA `(.L_x_93) ;  /* 0xfffffffc00f08947 */ /* 0x010fea000383ffff */
[----:B------:R-:W-:Y:S05]  /*b960*/  BRA `(.L_x_92) ;  /* 0xffffffa0002c7947 */ /* 0x000fea000383ffff */
.L_x_102:
[----:B--2---:R2:W3:Y:S02]  /*b970*/  SYNCS.PHASECHK.TRANS64.TRYWAIT P0, [R204+URZ+0x30], R3 ;  /* 0x00003003cc0075a7 */ /* 0x0044e400080011ff */
[----:B---3--:R-:W-:Y:S05]  /*b980*/  @!P0 NANOSLEEP.SYNCS 0x989680 ;  /* 0x009896800000895d */ /* 0x008fea0003900000 */
[----:B------:R-:W3:Y:S02]  /*b990*/  @!P0 SYNCS.PHASECHK.TRANS64 P0, [R204+URZ+0x30], R3 ;  /* 0x00003003cc0085a7 */ /* 0x000ee400080010ff */
[----:B---3--:R-:W-:Y:S05]  /*b9a0*/  @!P0 BRA `(.L_x_102) ;  /* 0xfffffffc00f08947 */ /* 0x008fea000383ffff */
[----:B------:R-:W-:Y:S05]  /*b9b0*/  BRA `(.L_x_101) ;  /* 0xffffffb400387947 */ /* 0x000fea000383ffff */
.L_x_111:
[----:B--2---:R2:W3:Y:S02]  /*b9c0*/  SYNCS.PHASECHK.TRANS64.TRYWAIT P0, [R0+URZ+0x30], R5 ;  /* 0x00003005000075a7 */ /* 0x0044e400080011ff */
[----:B---3--:R-:W-:Y:S05]  /*b9d0*/  @!P0 NANOSLEEP.SYNCS 0x989680 ;  /* 0x009896800000895d */ /* 0x008fea0003900000 */
[----:B------:R-:W3:Y:S02]  /*b9e0*/  @!P0 SYNCS.PHASECHK.TRANS64 P0, [R0+URZ+0x30], R5 ;  /* 0x00003005000085a7 */ /* 0x000ee400080010ff */
[----:B---3--:R-:W-:Y:S05]  /*b9f0*/  @!P0 BRA `(.L_x_111) ;  /* 0xfffffffc00f08947 */ /* 0x008fea000383ffff */
[----:B------:R-:W-:Y:S05]  /*ba00*/  BRA `(.L_x_110) ;  /* 0xffffffc800907947 */ /* 0x000fea000383ffff */
.L_x_120:
[----:B--2---:R2:W3:Y:S02]  /*ba10*/  SYNCS.PHASECHK.TRANS64.TRYWAIT P0, [R0+URZ+0x30], R3 ;  /* 0x00003003000075a7 */ /* 0x0044e400080011ff */
[----:B---3--:R-:W-:Y:S05]  /*ba20*/  @!P0 NANOSLEEP.SYNCS 0x989680 ;  /* 0x009896800000895d */ /* 0x008fea0003900000 */
[----:B------:R-:W3:Y:S02]  /*ba30*/  @!P0 SYNCS.PHASECHK.TRANS64 P0, [R0+URZ+0x30], R3 ;  /* 0x00003003000085a7 */ /* 0x000ee400080010ff */
[----:B---3--:R-:W-:Y:S05]  /*ba40*/  @!P0 BRA `(.L_x_120) ;  /* 0xfffffffc00f08947 */ /* 0x008fea000383ffff */
[----:B------:R-:W-:Y:S05]  /*ba50*/  BRA `(.L_x_119) ;  /* 0xffffffdc00f47947 */ /* 0x000fea000383ffff */
        .weak           $__internal_0_$__cuda_sm10x_tcgen05_guardrail_trap_col_being_dealloced_not_returned_by_alloc
        .type           $__internal_0_$__cuda_sm10x_tcgen05_guardrail_trap_col_being_dealloced_not_returned_by_alloc,@function
        .size           $__internal_0_$__cuda_sm10x_tcgen05_guardrail_trap_col_being_dealloced_not_returned_by_alloc,($__internal_1_$__cuda_sm10x_tcgen05_guardrail_trap_phase_invalid_during_alloc - $__internal_0_$__cuda_sm10x_tcgen05_guardrail_trap_col_being_dealloced_not_returned_by_alloc)
$__internal_0_$__cuda_sm10x_tcgen05_guardrail_trap_col_being_dealloced_not_returned_by_alloc:
[----:B------:R-:W-:Y:S05]  /*ba60*/  BPT.TRAP 0x1 ;  /* 0x000000040000795c */ /* 0x000fea0000300000 */
[----:B------:R-:W-:-:S04]  /*ba70*/  HFMA2 R3, -RZ, RZ, 0, 0 ;  /* 0x00000000ff037431 */ /* 0x000fc800000001ff */
[----:B------:R-:W-:Y:S05]  /*ba80*/  RET.REL.NODEC R2 `(_ZN7cutlass13device_kernelINS_4gemm6kernel13GemmUniversalIN4cute5tupleIJiiiiEEENS1_10collective13CollectiveMmaINS1_35MainloopSm100TmaUmmaWarpSpecializedILi3ELi2ELi2ENS5_IJNS4_1CILi1EEESB_SB_EEEEENS5_IJNSA_ILi128EEENSA_ILi256EEESE_EEENS_12float_e5m2_tENS5_IJlSB_lEEESH_NS5_IJSB_llEEENS4_8TiledMMAINS4_8MMA_AtomIJNS4_10MMA_TraitsINS4_19SM100_MMA_F8F6F4_SSEJSH_SH_fSE_SF_NS4_17integral_constantINS4_4UMMA5MajorELSQ_0EEENSO_ISQ_LSQ_1EEENSO_INSP_7ScaleInELST_0EEESU_EEEEEENS4_6LayoutISC_NS5_IJNSA_ILi0EEESY_SY_EEEEENS5_IJNS4_10UnderscoreES11_S11_EEEEENS4_13SM90_TMA_LOADENS4_14ComposedLayoutINS4_7SwizzleILi3ELi4ELi3EEENS4_18smem_ptr_flag_bitsILi8EEENSX_INS5_IJNSA_ILi8EEESE_EEENS5_IJSE_SB_EEEEEEEvNS4_8identityES14_NS15_IS17_S19_NSX_INS5_IJSE_S1A_EEENS5_IJSB_SE_EEEEEEEvS1F_EENS_8epilogue10collective18CollectiveEpilogueINS1L_23Sm100TmaWarpSpecializedILi4ELi2ELi64ELb0ELb0EEEJSG_NS5_IJNSX_ISE_SB_EENSX_INSA_ILi64EEESB_EEEEESH_SI_SH_SI_NS1L_6fusion15FusionCallbacksIS1P_NS1U_17LinearCombinationISH_fSH_fLNS_15FloatRoundStyleE2EEESG_S1T_JEEENS4_5SM1004TMEM4LOAD26SM100_TMEM_LOAD_32dp32b64xES14_NS15_INS16_ILi2ELi4ELi3EEES19_NSX_INS5_IJS1A_S1R_EEENS5_IJS1R_SB_EEEEEEENS4_39AutoVectorizingCopyWithAssumedAlignmentILi128EEENS4_14SM90_TMA_STOREES28_S2A_S2A_EEEvvEEEEvNT_6ParamsE) ;  /* 0xffffff44025c7950 */ /* 0x000fea0003c3ffff */
        .weak           $__internal_1_$__cuda_sm10x_tcgen05_guardrail_trap_phase_invalid_during_alloc
        .type           $__internal_1_$__cuda_sm10x_tcgen05_guardrail_trap_phase_invalid_during_alloc,@function
        .size           $__internal_1_$__cuda_sm10x_tcgen05_guardrail_trap_phase_invalid_during_alloc,($__internal_2_$__cuda_sm10x_tcgen05_guardrail_trap_unallocated_columns_being_dealloced - $__internal_1_$__cuda_sm10x_tcgen05_guardrail_trap_phase_invalid_during_alloc)
$__internal_1_$__cuda_sm10x_tcgen05_guardrail_trap_phase_invalid_during_alloc:
[----:B------:R-:W-:Y:S05]  /*ba90*/  BPT.TRAP 0x1 ;  /* 0x000000040000795c */ /* 0x000fea0000300000 */
[----:B------:R-:W-:-:S04]  /*baa0*/  MOV R3, 0x0 ;  /* 0x0000000000037802 */ /* 0x000fc80000000f00 */
[----:B------:R-:W-:Y:S05]  /*bab0*/  RET.REL.NODEC R2 `(_ZN7cutlass13device_kernelINS_4gemm6kernel13GemmUniversalIN4cute5tupleIJiiiiEEENS1_10collective13CollectiveMmaINS1_35MainloopSm100TmaUmmaWarpSpecializedILi3ELi2ELi2ENS5_IJNS4_1CILi1EEESB_SB_EEEEENS5_IJNSA_ILi128EEENSA_ILi256EEESE_EEENS_12float_e5m2_tENS5_IJlSB_lEEESH_NS5_IJSB_llEEENS4_8TiledMMAINS4_8MMA_AtomIJNS4_10MMA_TraitsINS4_19SM100_MMA_F8F6F4_SSEJSH_SH_fSE_SF_NS4_17integral_constantINS4_4UMMA5MajorELSQ_0EEENSO_ISQ_LSQ_1EEENSO_INSP_7ScaleInELST_0EEESU_EEEEEENS4_6LayoutISC_NS5_IJNSA_ILi0EEESY_SY_EEEEENS5_IJNS4_10UnderscoreES11_S11_EEEEENS4_13SM90_TMA_LOADENS4_14ComposedLayoutINS4_7SwizzleILi3ELi4ELi3EEENS4_18smem_ptr_flag_bitsILi8EEENSX_INS5_IJNSA_ILi8EEESE_EEENS5_IJSE_SB_EEEEEEEvNS4_8identityES14_NS15_IS17_S19_NSX_INS5_IJSE_S1A_EEENS5_IJSB_SE_EEEEEEEvS1F_EENS_8epilogue10collective18CollectiveEpilogueINS1L_23Sm100TmaWarpSpecializedILi4ELi2ELi64ELb0ELb0EEEJSG_NS5_IJNSX_ISE_SB_EENSX_INSA_ILi64EEESB_EEEEESH_SI_SH_SI_NS1L_6fusion15FusionCallbacksIS1P_NS1U_17LinearCombinationISH_fSH_fLNS_15FloatRoundStyleE2EEESG_S1T_JEEENS4_5SM1004TMEM4LOAD26SM100_TMEM_LOAD_32dp32b64xES14_NS15_INS16_ILi2ELi4ELi3EEES19_NSX_INS5_IJS1A_S1R_EEENS5_IJS1R_SB_EEEEEEENS4_39AutoVectorizingCopyWithAssumedAlignmentILi128EEENS4_14SM90_TMA_STOREES28_S2A_S2A_EEEvvEEEEvNT_6ParamsE) ;  /* 0xffffff4402507950 */ /* 0x000fea0003c3ffff */
        .weak           $__internal_2_$__cuda_sm10x_tcgen05_guardrail_trap_unallocated_columns_being_dealloced
        .type           $__internal_2_$__cuda_sm10x_tcgen05_guardrail_trap_unallocated_columns_being_dealloced,@function
        .size           $__internal_2_$__cuda_sm10x_tcgen05_guardrail_trap_unallocated_columns_being_dealloced,(.L_x_164 - $__internal_2_$__cuda_sm10x_tcgen05_guardrail_trap_unallocated_columns_being_dealloced)
$__internal_2_$__cuda_sm10x_tcgen05_guardrail_trap_unallocated_columns_being_dealloced:
[----:B------:R-:W-:Y:S05]  /*bac0*/  BPT.TRAP 0x1 ;  /* 0x000000040000795c */ /* 0x000fea0000300000 */
[----:B------:R-:W-:-:S04]  /*bad0*/  HFMA2 R3, -RZ, RZ, 0, 0 ;  /* 0x00000000ff037431 */ /* 0x000fc800000001ff */
[----:B------:R-:W-:Y:S05]  /*bae0*/  RET.REL.NODEC R2 `(_ZN7cutlass13device_kernelINS_4gemm6kernel13GemmUniversalIN4cute5tupleIJiiiiEEENS1_10collective13CollectiveMmaINS1_35MainloopSm100TmaUmmaWarpSpecializedILi3ELi2ELi2ENS5_IJNS4_1CILi1EEESB_SB_EEEEENS5_IJNSA_ILi128EEENSA_ILi256EEESE_EEENS_12float_e5m2_tENS5_IJlSB_lEEESH_NS5_IJSB_llEEENS4_8TiledMMAINS4_8MMA_AtomIJNS4_10MMA_TraitsINS4_19SM100_MMA_F8F6F4_SSEJSH_SH_fSE_SF_NS4_17integral_constantINS4_4UMMA5MajorELSQ_0EEENSO_ISQ_LSQ_1EEENSO_INSP_7ScaleInELST_0EEESU_EEEEEENS4_6LayoutISC_NS5_IJNSA_ILi0EEESY_SY_EEEEENS5_IJNS4_10UnderscoreES11_S11_EEEEENS4_13SM90_TMA_LOADENS4_14ComposedLayoutINS4_7SwizzleILi3ELi4ELi3EEENS4_18smem_ptr_flag_bitsILi8EEENSX_INS5_IJNSA_ILi8EEESE_EEENS5_IJSE_SB_EEEEEEEvNS4_8identityES14_NS15_IS17_S19_NSX_INS5_IJSE_S1A_EEENS5_IJSB_SE_EEEEEEEvS1F_EENS_8epilogue10collective18CollectiveEpilogueINS1L_23Sm100TmaWarpSpecializedILi4ELi2ELi64ELb0ELb0EEEJSG_NS5_IJNSX_ISE_SB_EENSX_INSA_ILi64EEESB_EEEEESH_SI_SH_SI_NS1L_6fusion15FusionCallbacksIS1P_NS1U_17LinearCombinationISH_fSH_fLNS_15FloatRoundStyleE2EEESG_S1T_JEEENS4_5SM1004TMEM4LOAD26SM100_TMEM_LOAD_32dp32b64xES14_NS15_INS16_ILi2ELi4ELi3EEES19_NSX_INS5_IJS1A_S1R_EEENS5_IJS1R_SB_EEEEEEENS4_39AutoVectorizingCopyWithAssumedAlignmentILi128EEENS4_14SM90_TMA_STOREES28_S2A_S2A_EEEvvEEEEvNT_6ParamsE) ;  /* 0xffffff4402447950 */ /* 0x000fea0003c3ffff */
.L_x_163:
[----:B------:R-:W-:-:S00]  /*baf0*/  BRA `(.L_x_163) ;  /* 0xfffffffc00fc7947 */ /* 0x000fc0000383ffff */
[----:B------:R-:W-:-:S00]  /*bb00*/  NOP ;  /* 0x0000000000007918 */ /* 0x000fc00000000000 */
[----:B------:R-:W-:-:S00]  /*bb10*/  NOP ;  /* 0x0000000000007918 */ /* 0x000fc00000000000 */
[----:B------:R-:W-:-:S00]  /*bb20*/  NOP ;  /* 0x0000000000007918 */ /* 0x000fc00000000000 */
[----:B------:R-:W-:-:S00]  /*bb30*/  NOP ;  /* 0x0000000000007918 */ /* 0x000fc00000000000 */
[----:B------:R-:W-:-:S00]  /*bb40*/  NOP ;  /* 0x0000000000007918 */ /* 0x000fc00000000000 */
[----:B------:R-:W-:-:S00]  /*bb50*/  NOP ;  /* 0x0000000000007918 */ /* 0x000fc00000000000 */
[----:B------:R-:W-:-:S00]  /*bb60*/  NOP ;  /* 0x0000000000007918 */ /* 0x000fc00000000000 */
[----:B------:R-:W-:-:S00]  /*bb70*/  NOP ;  /* 0x0000000000007918 */ /* 0x000fc00000000000 */
.L_x_164:


//--------------------- .nv.global.init           --------------------------
	.section	.nv.global.init,"aw",@progbits
.nv.global.init:
	.type		$str$27,@object
	.size		$str$27,($str$28 - $str$27)
$str$27:
        /*0000*/ 	.byte	0x28, 0x61, 0x64, 0x64, 0x72, 0x65, 0x73, 0x73, 0x20, 0x26, 0x20, 0x6d, 0x61, 0x73, 0x6b, 0x29
        /*0010*/ 	.byte	0x20, 0x3d, 0x3d, 0x20, 0x30, 0x00
	.type		$str$28,@object
	.size		$str$28,($str$26 - $str$28)
$str$28:
        /*0016*/ 	.byte	0x2f, 0x74, 0x6d, 0x70, 0x2f, 0x63, 0x75, 0x74, 0x6c, 0x61, 0x73, 0x73, 0x5f, 0x73, 0x77, 0x65
        /*0026*/ 	.byte	0x65, 0x70, 0x5f, 0x73, 0x72, 0x63, 0x2f, 0x69, 0x6e, 0x63, 0x6c, 0x75, 0x64, 0x65, 0x2f, 0x63
        /*0036*/ 	.byte	0x75, 0x74, 0x65, 0x2f, 0x70, 0x6f, 0x69, 0x6e, 0x74, 0x65, 0x72, 0x5f, 0x66, 0x6c, 0x61, 0x67
        /*0046*/ 	.byte	0x67, 0x65, 0x64, 0x2e, 0x68, 0x70, 0x70, 0x00
	.type		$str$26,@object
	.size		$str$26,($str$25 - $str$26)
$str$26:
        /*004e*/ 	.byte	0x2f, 0x74, 0x6d, 0x70, 0x2f, 0x63, 0x75, 0x74, 0x6c, 0x61, 0x73, 0x73, 0x5f, 0x73, 0x77, 0x65
        /*005e*/ 	.byte	0x65, 0x70, 0x5f, 0x73, 0x72, 0x63, 0x2f, 0x69, 0x6e, 0x63, 0x6c, 0x75, 0x64, 0x65, 0x2f, 0x63
        /*006e*/ 	.byte	0x75, 0x74, 0x65, 0x2f, 0x61, 0x74, 0x6f, 0x6d, 0x2f, 0x63, 0x6f, 0x70, 0x79, 0x5f, 0x74, 0x72
        /*007e*/ 	.byte	0x61, 0x69, 0x74, 0x73, 0x5f, 0x73, 0x6d, 0x31, 0x30, 0x30, 0x2e, 0x68, 0x70, 0x70, 0x00
	.type		$str$25,@object
	.size		$str$25,(__unnamed_1 - $str$25)
$str$25:
        /*008d*/ 	.byte	0x28, 0x28, 0x75, 0x69, 0x6e, 0x74, 0x33, 0x32, 0x5f, 0x74, 0x28, 0x74, 0x68, 0x72, 0x65, 0x61
        /*009d*/ 	.byte	0x64, 0x49, 0x64, 0x78, 0x2e, 0x78, 0x29, 0x20, 0x2f, 0x20, 0x33, 0x32, 0x29, 0x20, 0x25, 0x20
        /*00ad*/ 	.byte	0x34, 0x29, 0x20, 0x3d, 0x3d, 0x20, 0x28, 0x28, 0x28, 0x74, 0x6d, 0x65, 0x6d, 0x5f, 0x61, 0x64
        /*00bd*/ 	.byte	0x64, 0x72, 0x20, 0x3e, 0x3e, 0x20, 0x31, 0x36, 0x29, 0x20, 0x2f, 0x20, 0x33, 0x32, 0x29, 0x20
        /*00cd*/ 	.byte	0x25, 0x20, 0x34, 0x29, 0x00
	.type		__unnamed_1,@object
	.size		__unnamed_1,(__unnamed_2 - __unnamed_1)
__unnamed_1:
        /*00d2*/ 	.byte	0x61, 0x75, 0x74, 0x6f, 0x20, 0x63, 0x75, 0x74, 0x65, 0x3a, 0x3a, 0x61, 0x73, 0x5f, 0x70, 0x6f
        /* <DEDUP_REMOVED lines=24> */
        /*0262*/ 	.byte	0x43, 0x3c, 0x38, 0x31, 0x39, 0x32, 0x3e, 0x3e, 0x3e, 0x3e, 0x5d, 0x00
	.type		__unnamed_2,@object
	.size		__unnamed_2,(__unnamed_3 - __unnamed_2)
__unnamed_2:
        /* <DEDUP_REMOVED lines=26> */
	.type		__unnamed_3,@object
	.size		__unnamed_3,(.L_3 - __unnamed_3)
__unnamed_3:
        /* <DEDUP_REMOVED lines=42> */
        /*06aa*/ 	.byte	0x3e, 0x3e, 0x3e, 0x3e, 0x5d, 0x00
.L_3:


//--------------------- .nv.shared._ZN7cutlass13device_kernelINS_4gemm6kernel13GemmUniversalIN4cute5tupleIJiiiiEEENS1_10collective13CollectiveMmaINS1_35MainloopSm100TmaUmmaWarpSpecializedILi3ELi2ELi2ENS5_IJNS4_1CILi1EEESB_SB_EEEEENS5_IJNSA_ILi128EEENSA_ILi256EEESE_EEENS_12float_e5m2_tENS5_IJlSB_lEEESH_NS5_IJSB_llEEENS4_8TiledMMAINS4_8MMA_AtomIJNS4_10MMA_TraitsINS4_19SM100_MMA_F8F6F4_SSEJSH_SH_fSE_SF_NS4_17integral_constantINS4_4UMMA5MajorELSQ_0EEENSO_ISQ_LSQ_1EEENSO_INSP_7ScaleInELST_0EEESU_EEEEEENS4_6LayoutISC_NS5_IJNSA_ILi0EEESY_SY_EEEEENS5_IJNS4_10UnderscoreES11_S11_EEEEENS4_13SM90_TMA_LOADENS4_14ComposedLayoutINS4_7SwizzleILi3ELi4ELi3EEENS4_18smem_ptr_flag_bitsILi8EEENSX_INS5_IJNSA_ILi8EEESE_EEENS5_IJSE_SB_EEEEEEEvNS4_8identityES14_NS15_IS17_S19_NSX_INS5_IJSE_S1A_EEENS5_IJSB_SE_EEEEEEEvS1F_EENS_8epilogue10collective18CollectiveEpilogueINS1L_23Sm100TmaWarpSpecializedILi4ELi2ELi64ELb0ELb0EEEJSG_NS5_IJNSX_ISE_SB_EENSX_INSA_ILi64EEESB_EEEEESH_SI_SH_SI_NS1L_6fusion15FusionCallbacksIS1P_NS1U_17LinearCombinationISH_fSH_fLNS_15FloatRoundStyleE2EEESG_S1T_JEEENS4_5SM1004TMEM4LOAD26SM100_TMEM_LOAD_32dp32b64xES14_NS15_INS16_ILi2ELi4ELi3EEES19_NSX_INS5_IJS1A_S1R_EEENS5_IJS1R_SB_EEEEEEENS4_39AutoVectorizingCopyWithAssumedAlignmentILi128EEENS4_14SM90_TMA_STOREES28_S2A_S2A_EEEvvEEEEvNT_6ParamsE --------------------------
	.section	.nv.shared._ZN7cutlass13device_kernelINS_4gemm6kernel13GemmUniversalIN4cute5tupleIJiiiiEEENS1_10collective13CollectiveMmaINS1_35MainloopSm100TmaUmmaWarpSpecializedILi3ELi2ELi2ENS5_IJNS4_1CILi1EEESB_SB_EEEEENS5_IJNSA_ILi128EEENSA_ILi256EEESE_EEENS_12float_e5m2_tENS5_IJlSB_lEEESH_NS5_IJSB_llEEENS4_8TiledMMAINS4_8MMA_AtomIJNS4_10MMA_TraitsINS4_19SM100_MMA_F8F6F4_SSEJSH_SH_fSE_SF_NS4_17integral_constantINS4_4UMMA5MajorELSQ_0EEENSO_ISQ_LSQ_1EEENSO_INSP_7ScaleInELST_0EEESU_EEEEEENS4_6LayoutISC_NS5_IJNSA_ILi0EEESY_SY_EEEEENS5_IJNS4_10UnderscoreES11_S11_EEEEENS4_13SM90_TMA_LOADENS4_14ComposedLayoutINS4_7SwizzleILi3ELi4ELi3EEENS4_18smem_ptr_flag_bitsILi8EEENSX_INS5_IJNSA_ILi8EEESE_EEENS5_IJSE_SB_EEEEEEEvNS4_8identityES14_NS15_IS17_S19_NSX_INS5_IJSE_S1A_EEENS5_IJSB_SE_EEEEEEEvS1F_EENS_8epilogue10collective18CollectiveEpilogueINS1L_23Sm100TmaWarpSpecializedILi4ELi2ELi64ELb0ELb0EEEJSG_NS5_IJNSX_ISE_SB_EENSX_INSA_ILi64EEESB_EEEEESH_SI_SH_SI_NS1L_6fusion15FusionCallbacksIS1P_NS1U_17LinearCombinationISH_fSH_fLNS_15FloatRoundStyleE2EEESG_S1T_JEEENS4_5SM1004TMEM4LOAD26SM100_TMEM_LOAD_32dp32b64xES14_NS15_INS16_ILi2ELi4ELi3EEES19_NSX_INS5_IJS1A_S1R_EEENS5_IJS1R_SB_EEEEEEENS4_39AutoVectorizingCopyWithAssumedAlignmentILi128EEENS4_14SM90_TMA_STOREES28_S2A_S2A_EEEvvEEEEvNT_6ParamsE,"aw",@nobits
	.sectionflags	@""
	.align	16
	.zero		1024


//--------------------- .nv.shared.reserved.0     --------------------------
	.section	.nv.shared.reserved.0,"aw",@nobits
	.weak		__nv_reservedSMEM_offset_0_alias
	.size		__nv_reservedSMEM_offset_0_alias, 0, 64
	.other		__nv_reservedSMEM_offset_0_alias,@"STO_CUDA_RESERVED_SHARED STV_DEFAULT"
__nv_reservedSMEM_offset_0_alias:
	.zero		0
.nv.shared.reserved.0:
	.zero		64
	.weak		__nv_reservedSMEM_tcgen05_partition
	.type		__nv_reservedSMEM_tcgen05_partition,@object
	.size		__nv_reservedSMEM_tcgen05_partition,(.L_0 - __nv_reservedSMEM_tcgen05_partition)
__nv_reservedSMEM_tcgen05_partition:
	.zero		32
.L_0:


//--------------------- .nv.global                --------------------------
	.section	.nv.global,"aw",@nobits
.nv.global:
	.type		_ZN40_INTERNAL_25ff634b_4_k_cu_da804310_365544cute1_E,@object
	.size		_ZN40_INTERNAL_25ff634b_4_k_cu_da804310_365544cute1_E,(_ZN40_INTERNAL_25ff634b_4_k_cu_da804310_365544cuda3std3__45__cpo6cbeginE - _ZN40_INTERNAL_25ff634b_4_k_cu_da804310_365544cute1_E)
_ZN40_INTERNAL_25ff634b_4_k_cu_da804310_365544cute1_E:
	.zero		1
	.type		_ZN40_INTERNAL_25ff634b_4_k_cu_da804310_365544cuda3std3__45__cpo6cbeginE,@object
	.size		_ZN40_INTERNAL_25ff634b_4_k_cu_da804310_365544cuda3std3__45__cpo6cbeginE,(_ZN40_INTERNAL_25ff634b_4_k_cu_da804310_365544cuda3std3__48in_placeE - _ZN40_INTERNAL_25ff634b_4_k_cu_da804310_365544cuda3std3__45__cpo6cbeginE)
_ZN40_INTERNAL_25ff634b_4_k_cu_da804310_365544cuda3std3__45__cpo6cbeginE:
	.zero		1
	.type		_ZN40_INTERNAL_25ff634b_4_k_cu_da804310_365544cuda3std3__48in_placeE,@object
	.size		_ZN40_INTERNAL_25ff634b_4_k_cu_da804310_365544cuda3std3__48in_placeE,(_ZN40_INTERNAL_25ff634b_4_k_cu_da804310_365544cuda3std6ranges3__45__cpo9iter_moveE - _ZN40_INTERNAL_25ff634b_4_k_cu_da804310_365544cuda3std3__48in_placeE)
_ZN40_INTERNAL_25ff634b_4_k_cu_da804310_365544cuda3std3__48in_placeE:
	.zero		1
	.type		_ZN40_INTERNAL_25ff634b_4_k_cu_da804310_365544cuda3std6ranges3__45__cpo9iter_moveE,@object
	.size		_ZN40_INTERNAL_25ff634b_4_k_cu_da804310_365544cuda3std6ranges3__45__cpo9iter_moveE,(_ZN40_INTERNAL_25ff634b_4_k_cu_da804310_365544cuda3std3__45__cpo5beginE - _ZN40_INTERNAL_25ff634b_4_k_cu_da804310_365544cuda3std6ranges3__45__cpo9iter_moveE)
_ZN40_INTERNAL_25ff634b_4_k_cu_da804310_365544cuda3std6ranges3__45__cpo9iter_moveE:
	.zero		1
	.type		_ZN40_INTERNAL_25ff634b_4_k_cu_da804310_365544cuda3std3__45__cpo5beginE,@object
	.size		_ZN40_INTERNAL_25ff634b_4_k_cu_da804310_365544cuda3std3__45__cpo5beginE,(_ZN40_INTERNAL_25ff634b_4_k_cu_da804310_365544cuda3std3__442_GLOBAL__N__25ff634b_4_k_cu_da804310_365546ignoreE - _ZN40_INTERNAL_25ff634b_4_k_cu_da804310_365544cuda3std3__45__cpo5beginE)
_ZN40_INTERNAL_25ff634b_4_k_cu_da804310_365544cuda3std3__45__cpo5beginE:
	.zero		1
	.type		_ZN40_INTERNAL_25ff634b_4_k_cu_da804310_365544cuda3std3__442_GLOBAL__N__25ff634b_4_k_cu_da804310_365546ignoreE,@object
	.size		_ZN40_INTERNAL_25ff634b_4_k_cu_da804310_365544cuda3std3__442_GLOBAL__N__25ff634b_4_k_cu_da804310_365546ignoreE,(_ZN40_INTERNAL_25ff634b_4_k_cu_da804310_365544cute7productE - _ZN40_INTERNAL_25ff634b_4_k_cu_da804310_365544cuda3std3__442_GLOBAL__N__25ff634b_4_k_cu_da804310_365546ignoreE)
_ZN40_INTERNAL_25ff634b_4_k_cu_da804310_365544cuda3std3__442_GLOBAL__N__25ff634b_4_k_cu_da804310_365546ignoreE:
	.zero		1
	.type		_ZN40_INTERNAL_25ff634b_4_k_cu_da804310_365544cute7productE,@object
	.size		_ZN40_INTERNAL_25ff634b_4_k_cu_da804310_365544cute7productE,(_ZN40_INTERNAL_25ff634b_4_k_cu_da804310_365544cuda3std3__45__cpo3endE - _ZN40_INTERNAL_25ff634b_4_k_cu_da804310_365544cute7productE)
_ZN40_INTERNAL_25ff634b_4_k_cu_da804310_365544cute7productE:
	.zero		1
	.type		_ZN40_INTERNAL_25ff634b_4_k_cu_da804310_365544cuda3std3__45__cpo3endE,@object
	.size		_ZN40_INTERNAL_25ff634b_4_k_cu_da804310_365544cuda3std3__45__cpo3endE,(_ZN40_INTERNAL_25ff634b_4_k_cu_da804310_365544cuda3std3__419piecewise_constructE - _ZN40_INTERNAL_25ff634b_4_k_cu_da804310_365544cuda3std3__45__cpo3endE)
_ZN40_INTERNAL_25ff634b_4_k_cu_da804310_365544cuda3std3__45__cpo3endE:
	.zero		1
	.type		_ZN40_INTERNAL_25ff634b_4_k_cu_da804310_365544cuda3std3__419piecewise_constructE,@object
	.size		_ZN40_INTERNAL_25ff634b_4_k_cu_da804310_365544cuda3std3__419piecewise_constructE,(_ZN40_INTERNAL_25ff634b_4_k_cu_da804310_365544cuda3std3__45__cpo4cendE - _ZN40_INTERNAL_25ff634b_4_k_cu_da804310_365544cuda3std3__419piecewise_constructE)
_ZN40_INTERNAL_25ff634b_4_k_cu_da804310_365544cuda3std3__419piecewise_constructE:
	.zero		1
	.type		_ZN40_INTERNAL_25ff634b_4_k_cu_da804310_365544cuda3std3__45__cpo4cendE,@object
	.size		_ZN40_INTERNAL_25ff634b_4_k_cu_da804310_365544cuda3std3__45__cpo4cendE,(_ZN40_INTERNAL_25ff634b_4_k_cu_da804310_365544cuda3std6ranges3__45__cpo4swapE - _ZN40_INTERNAL_25ff634b_4_k_cu_da804310_365544cuda3std3__45__cpo4cendE)
_ZN40_INTERNAL_25ff634b_4_k_cu_da804310_365544cuda3std3__45__cpo4cendE:
	.zero		1
	.type		_ZN40_INTERNAL_25ff634b_4_k_cu_da804310_365544cuda3std6ranges3__45__cpo4swapE,@object
	.size		_ZN40_INTERNAL_25ff634b_4_k_cu_da804310_365544cuda3std6ranges3__45__cpo4swapE,(.L_11 - _ZN40_INTERNAL_25ff634b_4_k_cu_da804310_365544cuda3std6ranges3__45__cpo4swapE)
_ZN40_INTERNAL_25ff634b_4_k_cu_da804310_365544cuda3std6ranges3__45__cpo4swapE:
	.zero		1
.L_11:


//--------------------- .nv.constant0._ZN7cutlass13device_kernelINS_4gemm6kernel13GemmUniversalIN4cute5tupleIJiiiiEEENS1_10collective13CollectiveMmaINS1_35MainloopSm100TmaUmmaWarpSpecializedILi3ELi2ELi2ENS5_IJNS4_1CILi1EEESB_SB_EEEEENS5_IJNSA_ILi128EEENSA_ILi256EEESE_EEENS_12float_e5m2_tENS5_IJlSB_lEEESH_NS5_IJSB_llEEENS4_8TiledMMAINS4_8MMA_AtomIJNS4_10MMA_TraitsINS4_19SM100_MMA_F8F6F4_SSEJSH_SH_fSE_SF_NS4_17integral_constantINS4_4UMMA5MajorELSQ_0EEENSO_ISQ_LSQ_1EEENSO_INSP_7ScaleInELST_0EEESU_EEEEEENS4_6LayoutISC_NS5_IJNSA_ILi0EEESY_SY_EEEEENS5_IJNS4_10UnderscoreES11_S11_EEEEENS4_13SM90_TMA_LOADENS4_14ComposedLayoutINS4_7SwizzleILi3ELi4ELi3EEENS4_18smem_ptr_flag_bitsILi8EEENSX_INS5_IJNSA_ILi8EEESE_EEENS5_IJSE_SB_EEEEEEEvNS4_8identityES14_NS15_IS17_S19_NSX_INS5_IJSE_S1A_EEENS5_IJSB_SE_EEEEEEEvS1F_EENS_8epilogue10collective18CollectiveEpilogueINS1L_23Sm100TmaWarpSpecializedILi4ELi2ELi64ELb0ELb0EEEJSG_NS5_IJNSX_ISE_SB_EENSX_INSA_ILi64EEESB_EEEEESH_SI_SH_SI_NS1L_6fusion15FusionCallbacksIS1P_NS1U_17LinearCombinationISH_fSH_fLNS_15FloatRoundStyleE2EEESG_S1T_JEEENS4_5SM1004TMEM4LOAD26SM100_TMEM_LOAD_32dp32b64xES14_NS15_INS16_ILi2ELi4ELi3EEES19_NSX_INS5_IJS1A_S1R_EEENS5_IJS1R_SB_EEEEEEENS4_39AutoVectorizingCopyWithAssumedAlignmentILi128EEENS4_14SM90_TMA_STOREES28_S2A_S2A_EEEvvEEEEvNT_6ParamsE --------------------------
	.section	.nv.constant0._ZN7cutlass13device_kernelINS_4gemm6kernel13GemmUniversalIN4cute5tupleIJiiiiEEENS1_10collective13CollectiveMmaINS1_35MainloopSm100TmaUmmaWarpSpecializedILi3ELi2ELi2ENS5_IJNS4_1CILi1EEESB_SB_EEEEENS5_IJNSA_ILi128EEENSA_ILi256EEESE_EEENS_12float_e5m2_tENS5_IJlSB_lEEESH_NS5_IJSB_llEEENS4_8TiledMMAINS4_8MMA_AtomIJNS4_10MMA_TraitsINS4_19SM100_MMA_F8F6F4_SSEJSH_SH_fSE_SF_NS4_17integral_constantINS4_4UMMA5MajorELSQ_0EEENSO_ISQ_LSQ_1EEENSO_INSP_7ScaleInELST_0EEESU_EEEEEENS4_6LayoutISC_NS5_IJNSA_ILi0EEESY_SY_EEEEENS5_IJNS4_10UnderscoreES11_S11_EEEEENS4_13SM90_TMA_LOADENS4_14ComposedLayoutINS4_7SwizzleILi3ELi4ELi3EEENS4_18smem_ptr_flag_bitsILi8EEENSX_INS5_IJNSA_ILi8EEESE_EEENS5_IJSE_SB_EEEEEEEvNS4_8identityES14_NS15_IS17_S19_NSX_INS5_IJSE_S1A_EEENS5_IJSB_SE_EEEEEEEvS1F_EENS_8epilogue10collective18CollectiveEpilogueINS1L_23Sm100TmaWarpSpecializedILi4ELi2ELi64ELb0ELb0EEEJSG_NS5_IJNSX_ISE_SB_EENSX_INSA_ILi64EEESB_EEEEESH_SI_SH_SI_NS1L_6fusion15FusionCallbacksIS1P_NS1U_17LinearCombinationISH_fSH_fLNS_15FloatRoundStyleE2EEESG_S1T_JEEENS4_5SM1004TMEM4LOAD26SM100_TMEM_LOAD_32dp32b64xES14_NS15_INS16_ILi2ELi4ELi3EEES19_NSX_INS5_IJS1A_S1R_EEENS5_IJS1R_SB_EEEEEEENS4_39AutoVectorizingCopyWithAssumedAlignmentILi128EEENS4_14SM90_TMA_STOREES28_S2A_S2A_EEEvvEEEEvNT_6ParamsE,"a",@progbits
	.sectionflags	@""
	.align	4
.nv.constant0._ZN7cutlass13device_kernelINS_4gemm6kernel13GemmUniversalIN4cute5tupleIJiiiiEEENS1_10collective13CollectiveMmaINS1_35MainloopSm100TmaUmmaWarpSpecializedILi3ELi2ELi2ENS5_IJNS4_1CILi1EEESB_SB_EEEEENS5_IJNSA_ILi128EEENSA_ILi256EEESE_EEENS_12float_e5m2_tENS5_IJlSB_lEEESH_NS5_IJSB_llEEENS4_8TiledMMAINS4_8MMA_AtomIJNS4_10MMA_TraitsINS4_19SM100_MMA_F8F6F4_SSEJSH_SH_fSE_SF_NS4_17integral_constantINS4_4UMMA5MajorELSQ_0EEENSO_ISQ_LSQ_1EEENSO_INSP_7ScaleInELST_0EEESU_EEEEEENS4_6LayoutISC_NS5_IJNSA_ILi0EEESY_SY_EEEEENS5_IJNS4_10UnderscoreES11_S11_EEEEENS4_13SM90_TMA_LOADENS4_14ComposedLayoutINS4_7SwizzleILi3ELi4ELi3EEENS4_18smem_ptr_flag_bitsILi8EEENSX_INS5_IJNSA_ILi8EEESE_EEENS5_IJSE_SB_EEEEEEEvNS4_8identityES14_NS15_IS17_S19_NSX_INS5_IJSE_S1A_EEENS5_IJSB_SE_EEEEEEEvS1F_EENS_8epilogue10collective18CollectiveEpilogueINS1L_23Sm100TmaWarpSpecializedILi4ELi2ELi64ELb0ELb0EEEJSG_NS5_IJNSX_ISE_SB_EENSX_INSA_ILi64EEESB_EEEEESH_SI_SH_SI_NS1L_6fusion15FusionCallbacksIS1P_NS1U_17LinearCombinationISH_fSH_fLNS_15FloatRoundStyleE2EEESG_S1T_JEEENS4_5SM1004TMEM4LOAD26SM100_TMEM_LOAD_32dp32b64xES14_NS15_INS16_ILi2ELi4ELi3EEES19_NSX_INS5_IJS1A_S1R_EEENS5_IJS1R_SB_EEEEEEENS4_39AutoVectorizingCopyWithAssumedAlignmentILi128EEENS4_14SM90_TMA_STOREES28_S2A_S2A_EEEvvEEEEvNT_6ParamsE:
	.zero		2944


//--------------------- SYMBOLS --------------------------

	.type		.nv.reservedSmem.offset0,@object
	.size		.nv.reservedSmem.offset0,0x4
	.type		.nv.reservedSmem.cap,@object
	.size		.nv.reservedSmem.cap,0x4
	.type		__assertfail,@function
